	.target	sm_100a

	.elftype	@"ET_EXEC"


//--------------------- .note.nv.tkinfo           --------------------------
	.section	.note.nv.tkinfo,"",@"SHT_NOTE"
	.sectionflags	@"SHF_NOTE_NV_TKINFO"
	.tkinfo
        /*0018*/ 	.word	0x00000081
        /*0030*/ 	.string	""
        /*0030*/ 	.string	"ptxas-blackwell"
        /*0030*/ 	.string	"Cuda compilation tools, release 12.9, V12.9.86"
        /*0030*/ 	.string	"Build cuda_12.9.r12.9/compiler.36037853_0"
        /*0030*/ 	.string	"-v  -suppress-debug-info  -lineinfo  -arch sm_100a "



//--------------------- .note.nv.cuver            --------------------------
	.section	.note.nv.cuver,"",@"SHT_NOTE"
	.sectionflags	@"SHF_NOTE_NV_CUVER"
        /*0018*/ 	.short	0x0001
        /*001a*/ 	.short	0x0064
        /*001c*/ 	.short	0x0001
        /*001e*/ 	.short	0x0000
        /*0020*/ 	.short	0x0001
        /*0022*/ 	.short	0x0000


//--------------------- .nv.info                  --------------------------
	.section	.nv.info,"",@"SHT_CUDA_INFO"
	.align	4


	//----- nvinfo : EIATTR_REGCOUNT
	.align		4
        /*0000*/ 	.byte	0x04, 0x2f
        /*0002*/ 	.short	(.L_4 - .L_3)
	.align		4
.L_3:
        /*0004*/ 	.word	index@(gluon_tcgen05)
        /*0008*/ 	.word	0x00000047


	//----- nvinfo : EIATTR_FRAME_SIZE
	.align		4
.L_4:
        /*000c*/ 	.byte	0x04, 0x11
        /*000e*/ 	.short	(.L_6 - .L_5)
	.align		4
.L_5:
        /*0010*/ 	.word	index@($__internal_2_$__cuda_sm10x_tcgen05_guardrail_trap_unallocated_columns_being_dealloced)
        /*0014*/ 	.word	0x00000000


	//----- nvinfo : EIATTR_FRAME_SIZE
	.align		4
.L_6:
        /*0018*/ 	.byte	0x04, 0x11
        /*001a*/ 	.short	(.L_8 - .L_7)
	.align		4
.L_7:
        /*001c*/ 	.word	index@($__internal_1_$__cuda_sm10x_tcgen05_guardrail_trap_phase_invalid_during_alloc)
        /*0020*/ 	.word	0x00000000


	//----- nvinfo : EIATTR_FRAME_SIZE
	.align		4
.L_8:
        /*0024*/ 	.byte	0x04, 0x11
        /*0026*/ 	.short	(.L_10 - .L_9)
	.align		4
.L_9:
        /*0028*/ 	.word	index@($__internal_0_$__cuda_sm10x_tcgen05_guardrail_trap_col_being_dealloced_not_returned_by_alloc)
        /*002c*/ 	.word	0x00000000


	//----- nvinfo : EIATTR_FRAME_SIZE
	.align		4
.L_10:
        /*0030*/ 	.byte	0x04, 0x11
        /*0032*/ 	.short	(.L_12 - .L_11)
	.align		4
.L_11:
        /*0034*/ 	.word	index@(gluon_tcgen05)
        /*0038*/ 	.word	0x00000000


	//----- nvinfo : EIATTR_MIN_STACK_SIZE
	.align		4
.L_12:
        /*003c*/ 	.byte	0x04, 0x12
        /*003e*/ 	.short	(.L_14 - .L_13)
	.align		4
.L_13:
        /*0040*/ 	.word	index@(gluon_tcgen05)
        /*0044*/ 	.word	0x00000000
.L_14:


//--------------------- .nv.info.gluon_tcgen05    --------------------------
	.section	.nv.info.gluon_tcgen05,"",@"SHT_CUDA_INFO"
	.sectionflags	@""
	.align	4


	//----- nvinfo : EIATTR_CUDA_API_VERSION
	.align		4
        /*0000*/ 	.byte	0x04, 0x37
        /*0002*/ 	.short	(.L_16 - .L_15)
.L_15:
        /*0004*/ 	.word	0x00000081


	//----- nvinfo : EIATTR_KPARAM_INFO
	.align		4
.L_16:
        /*0008*/ 	.byte	0x04, 0x17
        /*000a*/ 	.short	(.L_18 - .L_17)
.L_17:
        /*000c*/ 	.word	0x00000000
        /*0010*/ 	.short	0x000a
        /*0012*/ 	.short	0x0048
        /*0014*/ 	.byte	0x00, 0xf4, 0x21, 0x00


	//----- nvinfo : EIATTR_KPARAM_INFO
	.align		4
.L_18:
        /*0018*/ 	.byte	0x04, 0x17
        /*001a*/ 	.short	(.L_20 - .L_19)
.L_19:
        /*001c*/ 	.word	0x00000000
        /*0020*/ 	.short	0x0009
        /*0022*/ 	.short	0x0040
        /*0024*/ 	.byte	0x00, 0xf4, 0x21, 0x00


	//----- nvinfo : EIATTR_KPARAM_INFO
	.align		4
.L_20:
        /*0028*/ 	.byte	0x04, 0x17
        /*002a*/ 	.short	(.L_22 - .L_21)
.L_21:
        /*002c*/ 	.word	0x00000000
        /*0030*/ 	.short	0x0008
        /*0032*/ 	.short	0x0038
        /*0034*/ 	.byte	0x00, 0xf0, 0x21, 0x00


	//----- nvinfo : EIATTR_KPARAM_INFO
	.align		4
.L_22:
        /*0038*/ 	.byte	0x04, 0x17
        /*003a*/ 	.short	(.L_24 - .L_23)
.L_23:
        /*003c*/ 	.word	0x00000000
        /*0040*/ 	.short	0x0007
        /*0042*/ 	.short	0x0030
        /*0044*/ 	.byte	0x00, 0xf0, 0x21, 0x00


	//----- nvinfo : EIATTR_KPARAM_INFO
	.align		4
.L_24:
        /*0048*/ 	.byte	0x04, 0x17
        /*004a*/ 	.short	(.L_26 - .L_25)
.L_25:
        /*004c*/ 	.word	0x00000000
        /*0050*/ 	.short	0x0006
        /*0052*/ 	.short	0x0028
        /*0054*/ 	.byte	0x00, 0xf0, 0x21, 0x00


	//----- nvinfo : EIATTR_KPARAM_INFO
	.align		4
.L_26:
        /*0058*/ 	.byte	0x04, 0x17
        /*005a*/ 	.short	(.L_28 - .L_27)
.L_27:
        /*005c*/ 	.word	0x00000000
        /*0060*/ 	.short	0x0005
        /*0062*/ 	.short	0x0020
        /*0064*/ 	.byte	0x00, 0xf0, 0x11, 0x00


	//----- nvinfo : EIATTR_KPARAM_INFO
	.align		4
.L_28:
        /*0068*/ 	.byte	0x04, 0x17
        /*006a*/ 	.short	(.L_30 - .L_29)
.L_29:
        /*006c*/ 	.word	0x00000000
        /*0070*/ 	.short	0x0004
        /*0072*/ 	.short	0x001c
        /*0074*/ 	.byte	0x00, 0xf0, 0x11, 0x00


	//----- nvinfo : EIATTR_KPARAM_INFO
	.align		4
.L_30:
        /*0078*/ 	.byte	0x04, 0x17
        /*007a*/ 	.short	(.L_32 - .L_31)
.L_31:
        /*007c*/ 	.word	0x00000000
        /*0080*/ 	.short	0x0003
        /*0082*/ 	.short	0x0018
        /*0084*/ 	.byte	0x00, 0xf0, 0x11, 0x00


	//----- nvinfo : EIATTR_KPARAM_INFO
	.align		4
.L_32:
        /*0088*/ 	.byte	0x04, 0x17
        /*008a*/ 	.short	(.L_34 - .L_33)
.L_33:
        /*008c*/ 	.word	0x00000000
        /*0090*/ 	.short	0x0002
        /*0092*/ 	.short	0x0010
        /*0094*/ 	.byte	0x00, 0xf4, 0x21, 0x00


	//----- nvinfo : EIATTR_KPARAM_INFO
	.align		4
.L_34:
        /*0098*/ 	.byte	0x04, 0x17
        /*009a*/ 	.short	(.L_36 - .L_35)
.L_35:
        /*009c*/ 	.word	0x00000000
        /*00a0*/ 	.short	0x0001
        /*00a2*/ 	.short	0x0008
        /*00a4*/ 	.byte	0x00, 0xf4, 0x21, 0x00


	//----- nvinfo : EIATTR_KPARAM_INFO
	.align		4
.L_36:
        /*00a8*/ 	.byte	0x04, 0x17
        /*00aa*/ 	.short	(.L_38 - .L_37)
.L_37:
        /*00ac*/ 	.word	0x00000000
        /*00b0*/ 	.short	0x0000
        /*00b2*/ 	.short	0x0000
        /*00b4*/ 	.byte	0x00, 0xf4, 0x21, 0x00


	//----- nvinfo : EIATTR_AT_ENTRY_FRAGMENTS
	.align		4
.L_38:
        /*00b8*/ 	.byte	0x04, 0x4f
        /*00ba*/ 	.short	(.L_40 - .L_39)


	//   ....[0]....
.L_39:
        /*00bc*/ 	.word	0x00000004


	//----- nvinfo : EIATTR_RESERVED_SMEM_USED
	.align		4
.L_40:
        /*00c0*/ 	.byte	0x01, 0x41
	.zero		2


	//----- nvinfo : EIATTR_SPARSE_MMA_MASK
	.align		4
        /*00c4*/ 	.byte	0x03, 0x50
        /*00c6*/ 	.short	0x0000


	//----- nvinfo : EIATTR_TCGEN05_1CTA_USED
	.align		4
        /*00c8*/ 	.byte	0x01, 0x51
	.zero		2


	//----- nvinfo : EIATTR_MAXREG_COUNT
	.align		4
        /*00cc*/ 	.byte	0x03, 0x1b
        /*00ce*/ 	.short	0x00ff


	//----- nvinfo : EIATTR_NUM_BARRIERS
	.align		4
        /*00d0*/ 	.byte	0x02, 0x4c
        /*00d2*/ 	.byte	0x01
	.zero		1


	//----- nvinfo : EIATTR_INT_WARP_WIDE_INSTR_OFFSETS
	.align		4
        /*00d4*/ 	.byte	0x04, 0x31
        /*00d6*/ 	.short	(.L_42 - .L_41)


	//   ....[0]....
.L_41:
        /*00d8*/ 	.word	0x00001720


	//   ....[1]....
        /*00dc*/ 	.word	0x00001740


	//   ....[2]....
        /*00e0*/ 	.word	0x000017c0


	//   ....[3]....
        /*00e4*/ 	.word	0x00001ac0


	//   ....[4]....
        /*00e8*/ 	.word	0x00001ad0


	//   ....[5]....
        /*00ec*/ 	.word	0x00001b30


	//   ....[6]....
        /*00f0*/ 	.word	0x00001b40


	//   ....[7]....
        /*00f4*/ 	.word	0x00001da0


	//   ....[8]....
        /*00f8*/ 	.word	0x00001db0


	//   ....[9]....
        /*00fc*/ 	.word	0x00001f40


	//   ....[10]....
        /*0100*/ 	.word	0x00001f70


	//   ....[11]....
        /*0104*/ 	.word	0x00001f90


	//   ....[12]....
        /*0108*/ 	.word	0x00001fd0


	//   ....[13]....
        /*010c*/ 	.word	0x00002200


	//   ....[14]....
        /*0110*/ 	.word	0x00002210


	//   ....[15]....
        /*0114*/ 	.word	0x00002590


	//   ....[16]....
        /*0118*/ 	.word	0x000025a0


	//   ....[17]....
        /*011c*/ 	.word	0x00002a90


	//   ....[18]....
        /*0120*/ 	.word	0x00002ae0


	//----- nvinfo : EIATTR_COOP_GROUP_MASK_REGIDS
	.align		4
.L_42:
        /*0124*/ 	.byte	0x04, 0x29
        /*0126*/ 	.short	(.L_44 - .L_43)


	//   ....[0]....
.L_43:
        /*0128*/ 	.word	0xffffffff


	//   ....[1]....
        /*012c*/ 	.word	0xffffffff


	//   ....[2]....
        /*0130*/ 	.word	0xffffffff


	//   ....[3]....
        /*0134*/ 	.word	0xffffffff


	//   ....[4]....
        /*0138*/ 	.word	0xffffffff


	//   ....[5]....
        /*013c*/ 	.word	0xffffffff


	//   ....[6]....
        /*0140*/ 	.word	0xffffffff


	//   ....[7]....
        /*0144*/ 	.word	0xffffffff


	//   ....[8]....
        /*0148*/ 	.word	0xffffffff


	//   ....[9]....
        /*014c*/ 	.word	0xffffffff


	//----- nvinfo : EIATTR_COOP_GROUP_INSTR_OFFSETS
	.align		4
.L_44:
        /*0150*/ 	.byte	0x04, 0x28
        /*0152*/ 	.short	(.L_46 - .L_45)


	//   ....[0]....
.L_45:
        /*0154*/ 	.word	0x00000050


	//   ....[1]....
        /*0158*/ 	.word	0x00000310


	//   ....[2]....
        /*015c*/ 	.word	0x00000500


	//   ....[3]....
        /*0160*/ 	.word	0x000009c0


	//   ....[4]....
        /*0164*/ 	.word	0x00000b00


	//   ....[5]....
        /*0168*/ 	.word	0x00000fb0


	//   ....[6]....
        /*016c*/ 	.word	0x000010f0


	//   ....[7]....
        /*0170*/ 	.word	0x000015e0


	//   ....[8]....
        /*0174*/ 	.word	0x00002920


	//   ....[9]....
        /*0178*/ 	.word	0x00002b90


	//----- nvinfo : EIATTR_VRC_CTA_INIT_COUNT
	.align		4
.L_46:
        /*017c*/ 	.byte	0x02, 0x4a
        /*017e*/ 	.byte	0x80
	.zero		1


	//----- nvinfo : EIATTR_MBARRIER_INSTR_OFFSETS
	.align		4
        /*0180*/ 	.byte	0x04, 0x39
        /*0182*/ 	.short	(.L_48 - .L_47)


	//   ....[0]....
.L_47:
        /*0184*/ 	.word	0x000017e0
        /*0188*/ 	.word	0x000000ff
        /*018c*/ 	.word	0x0000f000
        /*0190*/ 	.short	0x0100
        /*0192*/ 	.byte	0x0c
	.zero		1


	//   ....[1]....
        /*0194*/ 	.word	0x000017f0
        /*0198*/ 	.word	0x000000ff
        /*019c*/ 	.word	0x0000f020
        /*01a0*/ 	.short	0x0100
        /*01a2*/ 	.byte	0x0c
	.zero		1


	//   ....[2]....
        /*01a4*/ 	.word	0x000018a0
        /*01a8*/ 	.word	0x000000ff
        /*01ac*/ 	.word	0x0000f008
        /*01b0*/ 	.short	0x0100
        /*01b2*/ 	.byte	0x0c
	.zero		1


	//   ....[3]....
        /*01b4*/ 	.word	0x000018b0
        /*01b8*/ 	.word	0x000000ff
        /*01bc*/ 	.word	0x0000f028
        /*01c0*/ 	.short	0x0100
        /*01c2*/ 	.byte	0x0c
	.zero		1


	//   ....[4]....
        /*01c4*/ 	.word	0x000019c0
        /*01c8*/ 	.word	0x000000ff
        /*01cc*/ 	.word	0x0000f010
        /*01d0*/ 	.short	0x0100
        /*01d2*/ 	.byte	0x0c
	.zero		1


	//   ....[5]....
        /*01d4*/ 	.word	0x000019d0
        /*01d8*/ 	.word	0x000000ff
        /*01dc*/ 	.word	0x0000f030
        /*01e0*/ 	.short	0x0100
        /*01e2*/ 	.byte	0x0c
	.zero		1


	//   ....[6]....
        /*01e4*/ 	.word	0x00001bd0
        /*01e8*/ 	.word	0x000000ff
        /*01ec*/ 	.word	0x0000f000
        /*01f0*/ 	.short	0x010a
        /*01f2*/ 	.byte	0x0c
	.zero		1


	//   ....[7]....
        /*01f4*/ 	.word	0x00001e00
        /*01f8*/ 	.word	0x000000ff
        /*01fc*/ 	.word	0x0000f020
        /*0200*/ 	.short	0x010a
        /*0202*/ 	.byte	0x0c
	.zero		1


	//   ....[8]....
        /*0204*/ 	.word	0x00002050
        /*0208*/ 	.word	0x000000ff
        /*020c*/ 	.word	0x0000f000
        /*0210*/ 	.short	0x010a
        /*0212*/ 	.byte	0x12
	.zero		1


	//   ....[9]....
        /*0214*/ 	.word	0x00002250
        /*0218*/ 	.word	0x000000ff
        /*021c*/ 	.word	0x0000f020
        /*0220*/ 	.short	0x010a
        /*0222*/ 	.byte	0x12
	.zero		1


	//   ....[10]....
        /*0224*/ 	.word	0x00002320
        /*0228*/ 	.word	0x000000ff
        /*022c*/ 	.word	0x0000f000
        /*0230*/ 	.short	0x0108
        /*0232*/ 	.byte	0x0c
	.zero		1


	//   ....[11]....
        /*0234*/ 	.word	0x00002330
        /*0238*/ 	.word	0x000000ff
        /*023c*/ 	.word	0x0000f020
        /*0240*/ 	.short	0x0108
        /*0242*/ 	.byte	0x0c
	.zero		1


	//   ....[12]....
        /*0244*/ 	.word	0x00002380
        /*0248*/ 	.word	0x000000ff
        /*024c*/ 	.word	0x0000f008
        /*0250*/ 	.short	0x0108
        /*0252*/ 	.byte	0x0c
	.zero		1


	//   ....[13]....
        /*0254*/ 	.word	0x00002390
        /*0258*/ 	.word	0x000000ff
        /*025c*/ 	.word	0x0000f028
        /*0260*/ 	.short	0x0108
        /*0262*/ 	.byte	0x0c
	.zero		1


	//   ....[14]....
        /*0264*/ 	.word	0x000023e0
        /*0268*/ 	.word	0x000000ff
        /*026c*/ 	.word	0x0000f010
        /*0270*/ 	.short	0x0108
        /*0272*/ 	.byte	0x0c
	.zero		1


	//   ....[15]....
        /*0274*/ 	.word	0x000023f0
        /*0278*/ 	.word	0x000000ff
        /*027c*/ 	.word	0x0000f030
        /*0280*/ 	.short	0x0108
        /*0282*/ 	.byte	0x0c
	.zero		1


	//   ....[16]....
        /*0284*/ 	.word	0x00002bb0
        /*0288*/ 	.word	0x000000ff
        /*028c*/ 	.word	0x0000f000
        /*0290*/ 	.short	0x010a
        /*0292*/ 	.byte	0x0c
	.zero		1


	//   ....[17]....
        /*0294*/ 	.word	0x00002be0
        /*0298*/ 	.word	0x000000ff
        /*029c*/ 	.word	0x0000f020
        /*02a0*/ 	.short	0x010a
        /*02a2*/ 	.byte	0x0c
	.zero		1


	//   ....[18]....
        /*02a4*/ 	.word	0x00002c10
        /*02a8*/ 	.word	0x000000ff
        /*02ac*/ 	.word	0x0000f000
        /*02b0*/ 	.short	0x010a
        /*02b2*/ 	.byte	0x12
	.zero		1


	//   ....[19]....
        /*02b4*/ 	.word	0x00002c40
        /*02b8*/ 	.word	0x000000ff
        /*02bc*/ 	.word	0x0000f020
        /*02c0*/ 	.short	0x010a
        /*02c2*/ 	.byte	0x12
	.zero		1


	//----- nvinfo : EIATTR_NUM_MBARRIERS
	.align		4
.L_48:
        /*02c4*/ 	.byte	0x03, 0x38
        /*02c6*/ 	.short	0x0006


	//----- nvinfo : EIATTR_EXIT_INSTR_OFFSETS
	.align		4
        /*02c8*/ 	.byte	0x04, 0x1c
        /*02ca*/ 	.short	(.L_50 - .L_49)


	//   ....[0]....
.L_49:
        /*02cc*/ 	.word	0x00002ba0


	//----- nvinfo : EIATTR_REQNTID
	.align		4
.L_50:
        /*02d0*/ 	.byte	0x04, 0x10
        /*02d2*/ 	.short	(.L_52 - .L_51)
.L_51:
        /*02d4*/ 	.word	0x00000100
        /*02d8*/ 	.word	0x00000001
        /*02dc*/ 	.word	0x00000001


	//----- nvinfo : EIATTR_CRS_STACK_SIZE
	.align		4
.L_52:
        /*02e0*/ 	.byte	0x04, 0x1e
        /*02e2*/ 	.short	(.L_54 - .L_53)
.L_53:
        /*02e4*/ 	.word	0x00000000


	//----- nvinfo : EIATTR_CBANK_PARAM_SIZE
	.align		4
.L_54:
        /*02e8*/ 	.byte	0x03, 0x19
        /*02ea*/ 	.short	0x0050


	//----- nvinfo : EIATTR_PARAM_CBANK
	.align		4
        /*02ec*/ 	.byte	0x04, 0x0a
        /*02ee*/ 	.short	(.L_56 - .L_55)
	.align		4
.L_55:
        /*02f0*/ 	.word	index@(.nv.constant0.gluon_tcgen05)
        /*02f4*/ 	.short	0x0380
        /*02f6*/ 	.short	0x0050


	//----- nvinfo : EIATTR_SW_WAR
	.align		4
.L_56:
        /*02f8*/ 	.byte	0x04, 0x36
        /*02fa*/ 	.short	(.L_58 - .L_57)
.L_57:
        /*02fc*/ 	.word	0x00000008
.L_58:


//--------------------- .nv.compat                --------------------------
	.section	.nv.compat,"",@"SHT_CUDA_COMPAT_INFO"
	.align	4
        /*0000*/ 	.byte	0x02, 0x02, 0x02, 0x00, 0x02, 0x05, 0x05, 0x00, 0x02, 0x03, 0x03, 0x00, 0x02, 0x06, 0x01, 0x00


//--------------------- .nv.callgraph             --------------------------
	.section	.nv.callgraph,"",@"SHT_CUDA_CALLGRAPH"
	.align	4
	.sectionentsize	8
	.align		4
        /*0000*/ 	.word	0x00000000
	.align		4
        /*0004*/ 	.word	0xffffffff
	.align		4
        /*0008*/ 	.word	0x00000000
	.align		4
        /*000c*/ 	.word	0xfffffffe
	.align		4
        /*0010*/ 	.word	0x00000000
	.align		4
        /*0014*/ 	.word	0xfffffffd
	.align		4
        /*0018*/ 	.word	0x00000000
	.align		4
        /*001c*/ 	.word	0xfffffffc


//--------------------- .text.gluon_tcgen05       --------------------------
	.section	.text.gluon_tcgen05,"ax",@progbits
	.align	128
        .global         gluon_tcgen05
        .type           gluon_tcgen05,@function
        .size           gluon_tcgen05,(.L_x_81 - gluon_tcgen05)
        .other          gluon_tcgen05,@"STO_CUDA_ENTRY STV_DEFAULT"
gluon_tcgen05:
.text.gluon_tcgen05:
[----:B------:R-:W1:Y:S01]  /*0000*/  LDC R1, c[0x0][0x37c] ;  /* 0x0000df00ff017b82 */ /* 0x000e620000000800 */
[----:B------:R-:W2:Y:S02]  /*0010*/  S2R R0, SR_TID.X ;  /* 0x0000000000007919 */ /* 0x000ea40000002100 */
[----:B--2---:R-:W-:-:S13]  /*0020*/  ISETP.GE.U32.AND P2, PT, R0, 0x20, PT ;  /* 0x000000200000780c */ /* 0x004fda0003f46070 */
[----:B------:R-:W-:Y:S05]  /*0030*/  @P2 BRA `(.L_x_0) ;  /* 0x0000000000b82947 */ /* 0x000fea0003800000 */
[----:B------:R-:W2:Y:S01]  /*0040*/  S2UR UR6, SR_CgaCtaId ;  /* 0x00000000000679c3 */ /* 0x000ea20000008800 */
[----:B------:R-:W-:Y:S01]  /*0050*/  NOP ;  /* 0x0000000000007918 */ /* 0x000fe20000000000 */
[----:B------:R-:W-:Y:S02]  /*0060*/  UMOV UR4, 0x40 ;  /* 0x0000004000047882 */ /* 0x000fe40000000000 */
[----:B--2---:R-:W-:-:S09]  /*0070*/  ULEA UR4, UR6, UR4, 0x18 ;  /* 0x0000000406047291 */ /* 0x004fd2000f8ec0ff */
[----:B------:R-:W2:Y:S01]  /*0080*/  LDS.U8 R2, [UR4] ;  /* 0x00000004ff027984 */ /* 0x000ea20008000000 */
[----:B------:R-:W-:Y:S02]  /*0090*/  UMOV UR4, 0x400 ;  /* 0x0000040000047882 */ /* 0x000fe40000000000 */
[----:B------:R-:W-:Y:S01]  /*00a0*/  ULEA UR4, UR6, UR4, 0x18 ;  /* 0x0000000406047291 */ /* 0x000fe2000f8ec0ff */
[----:B--2---:R-:W-:-:S13]  /*00b0*/  ISETP.NE.AND P0, PT, R2, RZ, PT ;  /* 0x000000ff0200720c */ /* 0x004fda0003f05270 */
[----:B------:R-:W-:Y:S05]  /*00c0*/  @P0 BRA `(.L_x_1) ;  /* 0x00000000007c0947 */ /* 0x000fea0003800000 */
[----:B------:R-:W-:-:S13]  /*00d0*/  ELECT P0, URZ, PT ;  /* 0x0000000000ff782f */ /* 0x000fda0003800000 */
[----:B------:R-:W-:Y:S05]  /*00e0*/  @!P0 BRA `(.L_x_2) ;  /* 0x0000000000848947 */ /* 0x000fea0003800000 */
[----:B------:R-:W-:Y:S01]  /*00f0*/  UMOV UR5, 0x8 ;  /* 0x0000000800057882 */ /* 0x000fe20000000000 */
[----:B------:R-:W-:Y:S02]  /*0100*/  IMAD.MOV.U32 R5, RZ, RZ, 0x1 ;  /* 0x00000001ff057424 */ /* 0x000fe400078e00ff */
[----:B------:R-:W-:Y:S02]  /*0110*/  IMAD.MOV.U32 R3, RZ, RZ, 0xff ;  /* 0x000000ffff037424 */ /* 0x000fe400078e00ff */
[----:B------:R-:W-:Y:S04]  /*0120*/  DEPBAR.LE SB2, 0x36 ;  /* 0x0000ad800000791a */ /* 0x000fe80000000000 */
[----:B------:R-:W2:Y:S02]  /*0130*/  UTCATOMSWS.FIND_AND_SET.ALIGN UP0, UR5, UR5 ;  /* 0x00000005000575e3 */ /* 0x000ea40008000800 */
[----:B--2---:R-:W-:-:S04]  /*0140*/  PLOP3.LUT P0, PT, PT, PT, UP0, 0x80, 0x8 ;  /* 0x000000000008781c */ /* 0x004fc80003f0f008 */
[----:B------:R-:W-:-:S04]  /*0150*/  SEL R2, RZ, 0xffffffff, !P0 ;  /* 0xffffffffff027807 */ /* 0x000fc80004000000 */
[----:B------:R-:W-:Y:S01]  /*0160*/  ISETP.NE.AND P0, PT, R2, RZ, PT ;  /* 0x000000ff0200720c */ /* 0x000fe20003f05270 */
[----:B------:R-:W-:-:S12]  /*0170*/  IMAD.U32 R2, RZ, RZ, UR5 ;  /* 0x00000005ff027e24 */ /* 0x000fd8000f8e00ff */
[----:B------:R-:W-:Y:S05]  /*0180*/  @P0 BRA `(.L_x_3) ;  /* 0x0000000000240947 */ /* 0x000fea0003800000 */
.L_x_4:
[----:B------:R-:W-:Y:S05]  /*0190*/  NANOSLEEP 0x64 ;  /* 0x000000640000795d */ /* 0x000fea0003800000 */
[----:B------:R-:W-:-:S05]  /*01a0*/  UMOV UR5, 0x8 ;  /* 0x0000000800057882 */ /* 0x000fca0000000000 */
[----:B------:R-:W-:Y:S04]  /*01b0*/  DEPBAR.LE SB2, 0x36 ;  /* 0x0000ad800000791a */ /* 0x000fe80000000000 */
[----:B------:R-:W2:Y:S02]  /*01c0*/  UTCATOMSWS.FIND_AND_SET.ALIGN UP0, UR5, UR5 ;  /* 0x00000005000575e3 */ /* 0x000ea40008000800 */
[----:B--2---:R-:W-:-:S04]  /*01d0*/  PLOP3.LUT P0, PT, PT, PT, UP0, 0x80, 0x8 ;  /* 0x000000000008781c */ /* 0x004fc80003f0f008 */
[----:B------:R-:W-:-:S04]  /*01e0*/  SEL R2, RZ, 0xffffffff, !P0 ;  /* 0xffffffffff027807 */ /* 0x000fc80004000000 */
[----:B------:R-:W-:Y:S01]  /*01f0*/  ISETP.NE.AND P0, PT, R2, RZ, PT ;  /* 0x000000ff0200720c */ /* 0x000fe20003f05270 */
[----:B------:R-:W-:-:S12]  /*0200*/  IMAD.U32 R2, RZ, RZ, UR5 ;  /* 0x00000005ff027e24 */ /* 0x000fd8000f8e00ff */
[----:B------:R-:W-:Y:S05]  /*0210*/  @!P0 BRA `(.L_x_4) ;  /* 0xfffffffc00dc8947 */ /* 0x000fea000383ffff */
.L_x_3:
[C---:B------:R-:W-:Y:S01]  /*0220*/  VIADD R4, R2.reuse, 0x10 ;  /* 0x0000001002047836 */ /* 0x040fe20000000000 */
[----:B------:R-:W-:Y:S01]  /*0230*/  UMOV UR5, 0x50 ;  /* 0x0000005000057882 */ /* 0x000fe20000000000 */
[----:B------:R-:W-:Y:S01]  /*0240*/  SHF.L.U32 R3, R3, R2, RZ ;  /* 0x0000000203037219 */ /* 0x000fe200000006ff */
[----:B------:R-:W-:Y:S01]  /*0250*/  ULEA UR5, UR6, UR5, 0x18 ;  /* 0x0000000506057291 */ /* 0x000fe2000f8ec0ff */
[----:B------:R-:W-:Y:S01]  /*0260*/  IMAD.SHL.U32 R2, R2, 0x20, RZ ;  /* 0x0000002002027824 */ /* 0x000fe200078e00ff */
[----:B------:R-:W-:-:S04]  /*0270*/  SHF.L.U32 R4, R5, R4, RZ ;  /* 0x0000000405047219 */ /* 0x000fc800000006ff */
[----:B------:R-:W-:-:S05]  /*0280*/  LOP3.LUT R3, R4, R3, RZ, 0xfc, !PT ;  /* 0x0000000304037212 */ /* 0x000fca00078efcff */
[----:B------:R2:W-:Y:S04]  /*0290*/  ATOMS.OR RZ, [UR5], R3 ;  /* 0x00000003ffff798c */ /* 0x0005e8000b000005 */
[----:B------:R2:W-:Y:S01]  /*02a0*/  STS [UR4], R2 ;  /* 0x00000002ff007988 */ /* 0x0005e20008000804 */
[----:B------:R-:W-:Y:S05]  /*02b0*/  BRA `(.L_x_2) ;  /* 0x0000000000107947 */ /* 0x000fea0003800000 */
.L_x_1:
[----:B------:R-:W-:Y:S01]  /*02c0*/  IMAD.MOV.U32 R3, RZ, RZ, -0x1 ;  /* 0xffffffffff037424 */ /* 0x000fe200078e00ff */
[----:B------:R-:W-:-:S04]  /*02d0*/  MOV R2, 0x300 ;  /* 0x0000030000027802 */ /* 0x000fc80000000f00 */
[----:B------:R2:W-:Y:S03]  /*02e0*/  STS [UR4], R3 ;  /* 0x00000003ff007988 */ /* 0x0005e60008000804 */
[----:B-12---:R-:W-:Y:S05]  /*02f0*/  CALL.REL.NOINC `($__internal_1_$__cuda_sm10x_tcgen05_guardrail_trap_phase_invalid_during_alloc) ;  /* 0x0000002800687944 */ /* 0x006fea0003c00000 */
.L_x_2:
[----:B------:R-:W-:Y:S05]  /*0300*/  WARPSYNC.ALL ;  /* 0x0000000000007948 */ /* 0x000fea0003800000 */
[----:B------:R-:W-:Y:S01]  /*0310*/  NOP ;  /* 0x0000000000007918 */ /* 0x000fe20000000000 */
.L_x_0:
[----:B------:R-:W3:Y:S08]  /*0320*/  S2UR UR4, SR_CgaCtaId ;  /* 0x00000000000479c3 */ /* 0x000ef00000008800 */
[----:B------:R-:W-:Y:S01]  /*0330*/  BAR.SYNC.DEFER_BLOCKING 0x0 ;  /* 0x0000000000007b1d */ /* 0x000fe20000010000 */
[----:B------:R-:W-:-:S05]  /*0340*/  LOP3.LUT R68, R0, 0xff, RZ, 0xc0, !PT ;  /* 0x000000ff00447812 */ /* 0x000fca00078ec0ff */
[----:B------:R-:W-:Y:S02]  /*0350*/  UMOV UR12, 0x400 ;  /* 0x00000400000c7882 */ /* 0x000fe40000000000 */
[----:B------:R-:W4:Y:S08]  /*0360*/  LDC R4, c[0x0][0x398] ;  /* 0x0000e600ff047b82 */ /* 0x000f300000000800 */
[----:B------:R-:W5:Y:S01]  /*0370*/  LDC R10, c[0x0][0x3a0] ;  /* 0x0000e800ff0a7b82 */ /* 0x000f620000000800 */
[----:B---3--:R-:W-:-:S07]  /*0380*/  ULEA UR12, UR4, UR12, 0x18 ;  /* 0x0000000c040c7291 */ /* 0x008fce000f8ec0ff */
[----:B------:R-:W3:Y:S02]  /*0390*/  S2UR UR13, SR_CTAID.Y ;  /* 0x00000000000d79c3 */ /* 0x000ee40000002600 */
[----:B--2---:R-:W2:Y:S06]  /*03a0*/  LDS R3, [UR12] ;  /* 0x0000000cff037984 */ /* 0x004eac0008000800 */
[----:B------:R-:W-:Y:S06]  /*03b0*/  BAR.SYNC.DEFER_BLOCKING 0x0 ;  /* 0x0000000000007b1d */ /* 0x000fec0000010000 */
[----:B------:R-:W-:Y:S05]  /*03c0*/  @P2 BRA `(.L_x_5) ;  /* 0x0000000000182947 */ /* 0x000fea0003800000 */
[----:B------:R-:W-:Y:S01]  /*03d0*/  ELECT P0, URZ, PT ;  /* 0x0000000000ff782f */ /* 0x000fe20003800000 */
[----:B------:R-:W-:Y:S01]  /*03e0*/  IMAD.MOV.U32 R2, RZ, RZ, 0x1 ;  /* 0x00000001ff027424 */ /* 0x000fe200078e00ff */
[----:B------:R-:W-:Y:S01]  /*03f0*/  UMOV UR5, 0x40 ;  /* 0x0000004000057882 */ /* 0x000fe20000000000 */
[----:B------:R-:W-:Y:S01]  /*0400*/  UVIRTCOUNT.DEALLOC.SMPOOL 0x80 ;  /* 0x000000800000784c */ /* 0x000fe20000000000 */
[----:B------:R-:W-:-:S09]  /*0410*/  ULEA UR5, UR4, UR5, 0x18 ;  /* 0x0000000504057291 */ /* 0x000fd2000f8ec0ff */
[----:B------:R5:W-:Y:S03]  /*0420*/  @P0 STS.U8 [UR5], R2 ;  /* 0x00000002ff000988 */ /* 0x000be60008000005 */
.L_x_5:
[----:B------:R-:W5:Y:S01]  /*0430*/  S2UR UR4, SR_CTAID.Z ;  /* 0x00000000000479c3 */ /* 0x000f620000002700 */
[----:B------:R-:W4:Y:S01]  /*0440*/  LDCU UR5, c[0x0][0x370] ;  /* 0x00006e00ff0577ac */ /* 0x000f220008000800 */
[----:B------:R-:W-:Y:S01]  /*0450*/  ISETP.GE.U32.AND P0, PT, R68, 0x20, PT ;  /* 0x000000204400780c */ /* 0x000fe20003f06070 */
[----:B----4-:R-:W-:Y:S01]  /*0460*/  VIADD R4, R4, 0xffffffff ;  /* 0xffffffff04047836 */ /* 0x010fe20000000000 */
[C---:B------:R-:W-:Y:S01]  /*0470*/  ISETP.NE.U32.AND P3, PT, R68.reuse, RZ, PT ;  /* 0x000000ff4400720c */ /* 0x040fe20003f65070 */
[----:B------:R-:W5:Y:S01]  /*0480*/  LDCU UR6, c[0x0][0x374] ;  /* 0x00006e80ff0677ac */ /* 0x000f620008000800 */
[----:B------:R-:W-:Y:S01]  /*0490*/  LEA R11, R68, UR12, 0x2 ;  /* 0x0000000c440b7c11 */ /* 0x000fe2000f8e10ff */
[----:B-----5:R-:W-:Y:S01]  /*04a0*/  VIADD R12, R10, 0xffffffff ;  /* 0xffffffff0a0c7836 */ /* 0x020fe20000000000 */
[----:B------:R-:W4:Y:S01]  /*04b0*/  S2UR UR7, SR_CTAID.X ;  /* 0x00000000000779c3 */ /* 0x000f220000002500 */
[----:B------:R-:W5:Y:S01]  /*04c0*/  LDCU.64 UR14, c[0x0][0x3c0] ;  /* 0x00007800ff0e77ac */ /* 0x000f620008000a00 */
[----:B--2---:R-:W-:Y:S01]  /*04d0*/  R2UR UR24, R3 ;  /* 0x00000000031872ca */ /* 0x004fe200000e0000 */
[----:B------:R-:W-:Y:S04]  /*04e0*/  BSSY.RECONVERGENT B0, `(.L_x_6) ;  /* 0x0000011000007945 */ /* 0x000fe80003800200 */
[----:B------:R2:W-:Y:S01]  /*04f0*/  @!P0 STS [R11], RZ ;  /* 0x000000ff0b008388 */ /* 0x0005e20000000800 */
[----:B------:R-:W-:-:S03]  /*0500*/  NOP ;  /* 0x0000000000007918 */ /* 0x000fc60000000000 */
[----:B------:R2:W-:Y:S01]  /*0510*/  @!P3 STS [UR12+0x24], R4 ;  /* 0x00002404ff00b988 */ /* 0x0005e2000800080c */
[----:B---3--:R-:W-:-:S03]  /*0520*/  UIMAD UR4, UR4, UR6, UR13 ;  /* 0x00000006040472a4 */ /* 0x008fc6000f8e020d */
[----:B------:R2:W-:Y:S01]  /*0530*/  @!P3 STS [UR12+0x20], R12 ;  /* 0x0000200cff00b988 */ /* 0x0005e2000800080c */
[----:B----4-:R-:W-:-:S04]  /*0540*/  UIMAD UR4, UR4, UR5, UR7 ;  /* 0x00000005040472a4 */ /* 0x010fc8000f8e0207 */
[----:B------:R-:W-:-:S04]  /*0550*/  UIMAD UR4, UR4, 0x180, URZ ;  /* 0x00000180040478a4 */ /* 0x000fc8000f8e02ff */
[----:B-----5:R-:W-:-:S04]  /*0560*/  UIADD3 UR20, UP0, UPT, UR4, UR14, URZ ;  /* 0x0000000e04147290 */ /* 0x020fc8000ff1e0ff */
[----:B------:R-:W-:Y:S01]  /*0570*/  ULEA.HI.X.SX32 UR21, UR4, UR15, 0x1, UP0 ;  /* 0x0000000f04157291 */ /* 0x000fe200080f0eff */
[----:B--2---:R-:W-:Y:S11]  /*0580*/  @P3 BRA `(.L_x_7) ;  /* 0x0000000000183947 */ /* 0x004ff60003800000 */
[----:B------:R-:W2:Y:S01]  /*0590*/  LDS R2, [UR12+0x8] ;  /* 0x0000080cff027984 */ /* 0x000ea20008000800 */
[----:B------:R-:W3:Y:S01]  /*05a0*/  LDC.64 R6, c[0x0][0x380] ;  /* 0x0000e000ff067b82 */ /* 0x000ee20000000a00 */
[----:B------:R-:W-:Y:S02]  /*05b0*/  IMAD.MOV.U32 R3, RZ, RZ, 0x70 ;  /* 0x00000070ff037424 */ /* 0x000fe400078e00ff */
[----:B---3--:R3:W-:Y:S03]  /*05c0*/  STS.64 [UR12], R6 ;  /* 0x00000006ff007988 */ /* 0x0087e60008000a0c */
[----:B--2---:R-:W-:-:S05]  /*05d0*/  LOP3.LUT R2, R2, 0x10, R3, 0xd8, !PT ;  /* 0x0000001002027812 */ /* 0x004fca00078ed803 */
[----:B------:R3:W-:Y:S02]  /*05e0*/  STS [UR12+0x8], R2 ;  /* 0x00000802ff007988 */ /* 0x0007e4000800080c */
.L_x_7:
[----:B------:R-:W-:Y:S05]  /*05f0*/  BSYNC.RECONVERGENT B0 ;  /* 0x0000000000007941 */ /* 0x000fea0003800200 */
.L_x_6:
[----:B------:R-:W-:Y:S04]  /*0600*/  BSSY.RECONVERGENT B0, `(.L_x_8) ;  /* 0x000000a000007945 */ /* 0x000fe80003800200 */
[----:B------:R-:W-:Y:S05]  /*0610*/  @P3 BRA `(.L_x_9) ;  /* 0x0000000000203947 */ /* 0x000fea0003800000 */
[----:B---3--:R-:W2:Y:S01]  /*0620*/  LDS R2, [UR12+0x34] ;  /* 0x0000340cff027984 */ /* 0x008ea20008000800 */
[----:B------:R-:W-:Y:S02]  /*0630*/  IMAD.MOV.U32 R3, RZ, RZ, 0x1f000000 ;  /* 0x1f000000ff037424 */ /* 0x000fe400078e00ff */
[----:B------:R-:W-:Y:S01]  /*0640*/  @!P3 IMAD.MOV.U32 R5, RZ, RZ, 0x3f ;  /* 0x0000003fff05b424 */ /* 0x000fe200078e00ff */
[----:B------:R-:W3:Y:S02]  /*0650*/  @!P3 LDS R6, [UR12+0x38] ;  /* 0x0000380cff06b984 */ /* 0x000ee40008000800 */
[----:B--2---:R-:W-:Y:S02]  /*0660*/  LOP3.LUT R2, R2, 0xff000000, R3, 0xb8, !PT ;  /* 0xff00000002027812 */ /* 0x004fe400078eb803 */
[----:B---3--:R-:W-:-:S03]  /*0670*/  @!P3 LOP3.LUT R3, R6, 0xff, R5, 0xb8, !PT ;  /* 0x000000ff0603b812 */ /* 0x008fc600078eb805 */
[----:B------:R2:W-:Y:S04]  /*0680*/  STS [UR12+0x34], R2 ;  /* 0x00003402ff007988 */ /* 0x0005e8000800080c */
[----:B------:R2:W-:Y:S02]  /*0690*/  @!P3 STS [UR12+0x38], R3 ;  /* 0x00003803ff00b988 */ /* 0x0005e4000800080c */
.L_x_9:
[----:B------:R-:W-:Y:S05]  /*06a0*/  BSYNC.RECONVERGENT B0 ;  /* 0x0000000000007941 */ /* 0x000fea0003800200 */
.L_x_8:
[----:B------:R-:W-:Y:S04]  /*06b0*/  BSSY.RECONVERGENT B0, `(.L_x_10) ;  /* 0x000000e000007945 */ /* 0x000fe80003800200 */
[----:B------:R-:W-:Y:S05]  /*06c0*/  @P3 BRA `(.L_x_11) ;  /* 0x0000000000303947 */ /* 0x000fea0003800000 */
[----:B--2---:R-:W2:Y:S01]  /*06d0*/  LDS R3, [UR12+0x34] ;  /* 0x0000340cff037984 */ /* 0x004ea20008000800 */
[----:B------:R-:W4:Y:S03]  /*06e0*/  LDC.64 R8, c[0x0][0x3a8] ;  /* 0x0000ea00ff087b82 */ /* 0x000f260000000a00 */
[----:B---3--:R-:W3:Y:S01]  /*06f0*/  LDS R2, [UR12+0x1c] ;  /* 0x00001c0cff027984 */ /* 0x008ee20008000800 */
[C---:B----4-:R-:W-:Y:S01]  /*0700*/  SHF.L.U64.HI R6, R8.reuse, 0x1, R9 ;  /* 0x0000000108067819 */ /* 0x050fe20000010209 */
[----:B------:R-:W-:-:S03]  /*0710*/  IMAD.SHL.U32 R5, R8, 0x2, RZ ;  /* 0x0000000208057824 */ /* 0x000fc600078e00ff */
[--C-:B------:R-:W-:Y:S02]  /*0720*/  SHF.R.U32.HI R7, RZ, 0x4, R6.reuse ;  /* 0x00000004ff077819 */ /* 0x100fe40000011606 */
[----:B------:R-:W-:-:S05]  /*0730*/  SHF.R.U64 R5, R5, 0x4, R6 ;  /* 0x0000000405057819 */ /* 0x000fca0000001206 */
[----:B------:R4:W-:Y:S01]  /*0740*/  STS [UR12+0xc], R5 ;  /* 0x00000c05ff007988 */ /* 0x0009e2000800080c */
[----:B--2---:R-:W-:Y:S02]  /*0750*/  LOP3.LUT R3, R3, 0x7, RZ, 0xb8, !PT ;  /* 0x0000000703037812 */ /* 0x004fe400078eb8ff */
[----:B---3--:R-:W-:-:S03]  /*0760*/  LOP3.LUT R2, R2, 0xf, R7, 0xb8, !PT ;  /* 0x0000000f02027812 */ /* 0x008fc600078eb807 */
[----:B------:R4:W-:Y:S04]  /*0770*/  STS [UR12+0x34], R3 ;  /* 0x00003403ff007988 */ /* 0x0009e8000800080c */
[----:B------:R4:W-:Y:S02]  /*0780*/  STS [UR12+0x1c], R2 ;  /* 0x00001c02ff007988 */ /* 0x0009e4000800080c */
.L_x_11:
[----:B------:R-:W-:Y:S05]  /*0790*/  BSYNC.RECONVERGENT B0 ;  /* 0x0000000000007941 */ /* 0x000fea0003800200 */
.L_x_10:
[----:B------:R-:W-:Y:S04]  /*07a0*/  BSSY.RECONVERGENT B1, `(.L_x_12) ;  /* 0x000001a000017945 */ /* 0x000fe80003800200 */
[----:B------:R-:W-:Y:S04]  /*07b0*/  BSSY.RELIABLE B0, `(.L_x_13) ;  /* 0x0000015000007945 */ /* 0x000fe80003800100 */
[----:B------:R-:W-:Y:S05]  /*07c0*/  @P3 BRA `(.L_x_14) ;  /* 0x0000000000203947 */ /* 0x000fea0003800000 */
[----:B--234-:R-:W2:Y:S02]  /*07d0*/  LDS R2, [UR12+0x34] ;  /* 0x0000340cff027984 */ /* 0x01cea40008000800 */
[----:B--2---:R-:W-:-:S05]  /*07e0*/  LOP3.LUT R2, R2, 0x38, RZ, 0xb8, !PT ;  /* 0x0000003802027812 */ /* 0x004fca00078eb8ff */
[----:B------:R2:W-:Y:S01]  /*07f0*/  STS [UR12+0x34], R2 ;  /* 0x00003402ff007988 */ /* 0x0005e2000800080c */
[----:B------:R-:W-:Y:S05]  /*0800*/  @P3 BRA `(.L_x_15) ;  /* 0x0000000000203947 */ /* 0x000fea0003800000 */
[----:B--2---:R-:W2:Y:S01]  /*0810*/  LDS R2, [UR12+0x8] ;  /* 0x0000080cff027984 */ /* 0x004ea20008000800 */
[----:B------:R-:W-:-:S05]  /*0820*/  IMAD.MOV.U32 R3, RZ, RZ, 0x780 ;  /* 0x00000780ff037424 */ /* 0x000fca00078e00ff */
[----:B--2---:R-:W-:-:S05]  /*0830*/  LOP3.LUT R2, R2, 0x300, R3, 0xd8, !PT ;  /* 0x0000030002027812 */ /* 0x004fca00078ed803 */
[----:B------:R5:W-:Y:S02]  /*0840*/  STS [UR12+0x8], R2 ;  /* 0x00000802ff007988 */ /* 0x000be4000800080c */
.L_x_14:
[----:B------:R-:W-:Y:S05]  /*0850*/  @P3 BRA `(.L_x_16) ;  /* 0x0000000000283947 */ /* 0x000fea0003800000 */
[----:B--2345:R-:W2:Y:S02]  /*0860*/  LDS R2, [UR12+0x8] ;  /* 0x0000080cff027984 */ /* 0x03cea40008000800 */
[----:B--2---:R-:W-:-:S05]  /*0870*/  LOP3.LUT R2, R2, 0x1800, RZ, 0xb8, !PT ;  /* 0x0000180002027812 */ /* 0x004fca00078eb8ff */
[----:B------:R3:W-:Y:S02]  /*0880*/  STS [UR12+0x8], R2 ;  /* 0x00000802ff007988 */ /* 0x0007e4000800080c */
.L_x_15:
[----:B------:R-:W-:Y:S05]  /*0890*/  @P3 BREAK.RELIABLE B0 ;  /* 0x0000000000003942 */ /* 0x000fea0003800100 */
[----:B------:R-:W-:Y:S05]  /*08a0*/  @P3 BRA `(.L_x_17) ;  /* 0x0000000000243947 */ /* 0x000fea0003800000 */
[----:B------:R-:W4:Y:S01]  /*08b0*/  LDS R3, [UR12+0x8] ;  /* 0x0000080cff037984 */ /* 0x000f220008000800 */
[----:B--23--:R-:W-:-:S05]  /*08c0*/  IMAD.MOV.U32 R2, RZ, RZ, 0x6000 ;  /* 0x00006000ff027424 */ /* 0x00cfca00078e00ff */
[----:B----4-:R-:W-:-:S04]  /*08d0*/  LOP3.LUT R2, R3, 0x4000, R2, 0xd8, !PT ;  /* 0x0000400003027812 */ /* 0x010fc800078ed802 */
[----:B------:R-:W-:-:S05]  /*08e0*/  LOP3.LUT R2, R2, 0x400000, RZ, 0xb8, !PT ;  /* 0x0040000002027812 */ /* 0x000fca00078eb8ff */
[----:B------:R2:W-:Y:S02]  /*08f0*/  STS [UR12+0x8], R2 ;  /* 0x00000802ff007988 */ /* 0x0005e4000800080c */
.L_x_16:
[----:B------:R-:W-:Y:S05]  /*0900*/  BSYNC.RELIABLE B0 ;  /* 0x0000000000007941 */ /* 0x000fea0003800100 */
.L_x_13:
[----:B--2345:R-:W2:Y:S02]  /*0910*/  @!P3 LDS R2, [UR12+0x8] ;  /* 0x0000080cff02b984 */ /* 0x03cea40008000800 */
[----:B--2---:R-:W-:-:S05]  /*0920*/  @!P3 LOP3.LUT R2, R2, 0x8000, RZ, 0xb8, !PT ;  /* 0x000080000202b812 */ /* 0x004fca00078eb8ff */
[----:B------:R4:W-:Y:S02]  /*0930*/  @!P3 STS [UR12+0x8], R2 ;  /* 0x00000802ff00b988 */ /* 0x0009e4000800080c */
.L_x_17:
[----:B------:R-:W-:Y:S05]  /*0940*/  BSYNC.RECONVERGENT B1 ;  /* 0x0000000000017941 */ /* 0x000fea0003800200 */
.L_x_12:
[----:B------:R-:W-:Y:S05]  /*0950*/  WARPSYNC.ALL ;  /* 0x0000000000007948 */ /* 0x000fea0003800000 */
[----:B------:R-:W-:Y:S01]  /*0960*/  NOP ;  /* 0x0000000000007918 */ /* 0x000fe20000000000 */
[----:B------:R-:W5:Y:S02]  /*0970*/  LDC R5, c[0x0][0x39c] ;  /* 0x0000e700ff057b82 */ /* 0x000f640000000800 */
[----:B-----5:R-:W-:Y:S01]  /*0980*/  VIADD R5, R5, 0xffffffff ;  /* 0xffffffff05057836 */ /* 0x020fe20000000000 */
[----:B------:R-:W-:Y:S06]  /*0990*/  @P0 BRA `(.L_x_18) ;  /* 0x0000000000300947 */ /* 0x000fec0003800000 */
[----:B--234-:R-:W2:Y:S01]  /*09a0*/  S2R R2, SR_LANEID ;  /* 0x0000000000027919 */ /* 0x01cea20000000000 */
[----:B------:R-:W-:Y:S05]  /*09b0*/  WARPSYNC.ALL ;  /* 0x0000000000007948 */ /* 0x000fea0003800000 */
[----:B------:R-:W-:Y:S01]  /*09c0*/  NOP ;  /* 0x0000000000007918 */ /* 0x000fe20000000000 */
[----:B--2---:R-:W-:-:S05]  /*09d0*/  IMAD.SHL.U32 R6, R2, 0x4, RZ ;  /* 0x0000000402067824 */ /* 0x004fca00078e00ff */
[----:B------:R-:W2:Y:S01]  /*09e0*/  LDS R7, [R6+UR12] ;  /* 0x0000000c06077984 */ /* 0x000ea20008000800 */
[----:B------:R-:W-:-:S05]  /*09f0*/  IADD3 R2, P1, PT, R6, UR20, RZ ;  /* 0x0000001406027c10 */ /* 0x000fca000ff3e0ff */
[----:B------:R-:W-:-:S05]  /*0a00*/  IMAD.X R3, RZ, RZ, UR21, P1 ;  /* 0x00000015ff037e24 */ /* 0x000fca00088e06ff */
[----:B--2---:R5:W2:Y:S01]  /*0a10*/  ATOMG.E.EXCH.STRONG.GPU PT, RZ, [R2], R7 ;  /* 0x0000000702ff73a8 */ /* 0x004aa200041ee100 */
[----:B------:R-:W-:-:S04]  /*0a20*/  DEPBAR {5,4,3,2,1,0} ;  /* 0x0000003f0000791a */ /* 0x000fc80000000000 */
[----:B------:R-:W3:Y:S02]  /*0a30*/  CCTL.E.C.LDCU.IV.DEEP [UR20] ;  /* 0x0000000014007540 */ /* 0x000ee40009c08000 */
[----:B---3--:R5:W-:Y:S01]  /*0a40*/  UTMACCTL.IV [UR20] ;  /* 0x00000000140079b9 */ /* 0x008be20008000000 */
[----:B------:R-:W-:Y:S01]  /*0a50*/  NOP ;  /* 0x0000000000007918 */ /* 0x000fe20000000000 */
.L_x_18:
[----:B------:R-:W-:Y:S05]  /*0a60*/  @P0 BRA `(.L_x_19) ;  /* 0x00000000000c0947 */ /* 0x000fea0003800000 */
[----:B------:R0:W-:Y:S01]  /*0a70*/  UTMACMDFLUSH ;  /* 0x00000000000079b7 */ /* 0x0001e20000000000 */
[----:B------:R-:W-:Y:S05]  /*0a80*/  @P0 BRA `(.L_x_19) ;  /* 0x0000000000040947 */ /* 0x000fea0003800000 */
[----:B------:R-:W-:-:S04]  /*0a90*/  DEPBAR.LE SB0, 0x0 ;  /* 0x000080000000791a */ /* 0x000fc80000000000 */
.L_x_19:
[----:B------:R-:W-:Y:S05]  /*0aa0*/  WARPSYNC.ALL ;  /* 0x0000000000007948 */ /* 0x000fea0003800000 */
[----:B------:R-:W-:Y:S01]  /*0ab0*/  NOP ;  /* 0x0000000000007918 */ /* 0x000fe20000000000 */
[----:B--2---:R-:W-:Y:S06]  /*0ac0*/  BAR.SYNC.DEFER_BLOCKING 0x0 ;  /* 0x0000000000007b1d */ /* 0x004fec0000010000 */
[----:B------:R-:W-:Y:S02]  /*0ad0*/  BSSY.RECONVERGENT B1, `(.L_x_20) ;  /* 0x000000b000017945 */ /* 0x000fe40003800200 */
[----:B------:R-:W-:Y:S06]  /*0ae0*/  BAR.SYNC.DEFER_BLOCKING 0x0 ;  /* 0x0000000000007b1d */ /* 0x000fec0000010000 */
[----:B------:R2:W-:Y:S01]  /*0af0*/  @!P0 STS [R11], RZ ;  /* 0x000000ff0b008388 */ /* 0x0005e20000000800 */
[----:B------:R-:W-:Y:S01]  /*0b00*/  NOP ;  /* 0x0000000000007918 */ /* 0x000fe20000000000 */
[----:B------:R-:W-:Y:S05]  /*0b10*/  @P3 BRA `(.L_x_21) ;  /* 0x0000000000183947 */ /* 0x000fea0003800000 */
[----:B---345:R-:W3:Y:S01]  /*0b20*/  LDS R2, [UR12+0x8] ;  /* 0x0000080cff027984 */ /* 0x038ee20008000800 */
[----:B------:R-:W4:Y:S01]  /*0b30*/  LDC.64 R6, c[0x0][0x388] ;  /* 0x0000e200ff067b82 */ /* 0x000f220000000a00 */
[----:B------:R-:W-:Y:S02]  /*0b40*/  IMAD.MOV.U32 R3, RZ, RZ, 0x70 ;  /* 0x00000070ff037424 */ /* 0x000fe400078e00ff */
[----:B----4-:R4:W-:Y:S03]  /*0b50*/  STS.64 [UR12], R6 ;  /* 0x00000006ff007988 */ /* 0x0109e60008000a0c */
[----:B---3--:R-:W-:-:S05]  /*0b60*/  LOP3.LUT R2, R2, 0x10, R3, 0xd8, !PT ;  /* 0x0000001002027812 */ /* 0x008fca00078ed803 */
[----:B------:R4:W-:Y:S02]  /*0b70*/  STS [UR12+0x8], R2 ;  /* 0x00000802ff007988 */ /* 0x0009e4000800080c */
.L_x_21:
[----:B-----5:R-:W-:Y:S05]  /*0b80*/  BSYNC.RECONVERGENT B1 ;  /* 0x0000000000017941 */ /* 0x020fea0003800200 */
.L_x_20:
[----:B------:R-:W-:Y:S04]  /*0b90*/  BSSY.RECONVERGENT B1, `(.L_x_22) ;  /* 0x000000a000017945 */ /* 0x000fe80003800200 */
[----:B------:R-:W-:Y:S05]  /*0ba0*/  @P3 BRA `(.L_x_23) ;  /* 0x0000000000203947 */ /* 0x000fea0003800000 */
[----:B---34-:R-:W3:Y:S01]  /*0bb0*/  LDS R2, [UR12+0x34] ;  /* 0x0000340cff027984 */ /* 0x018ee20008000800 */
[----:B------:R-:W-:Y:S02]  /*0bc0*/  IMAD.MOV.U32 R3, RZ, RZ, 0x3f000000 ;  /* 0x3f000000ff037424 */ /* 0x000fe400078e00ff */
[----:B------:R-:W-:Y:S01]  /*0bd0*/  @!P3 IMAD.MOV.U32 R6, RZ, RZ, 0x1f ;  /* 0x0000001fff06b424 */ /* 0x000fe200078e00ff */
[----:B------:R-:W4:Y:S02]  /*0be0*/  @!P3 LDS R7, [UR12+0x38] ;  /* 0x0000380cff07b984 */ /* 0x000f240008000800 */
[----:B---3--:R-:W-:Y:S02]  /*0bf0*/  LOP3.LUT R2, R2, 0xff000000, R3, 0xb8, !PT ;  /* 0xff00000002027812 */ /* 0x008fe400078eb803 */
[----:B----4-:R-:W-:-:S03]  /*0c00*/  @!P3 LOP3.LUT R3, R7, 0xff, R6, 0xb8, !PT ;  /* 0x000000ff0703b812 */ /* 0x010fc600078eb806 */
[----:B------:R5:W-:Y:S04]  /*0c10*/  STS [UR12+0x34], R2 ;  /* 0x00003402ff007988 */ /* 0x000be8000800080c */
[----:B------:R5:W-:Y:S02]  /*0c20*/  @!P3 STS [UR12+0x38], R3 ;  /* 0x00003803ff00b988 */ /* 0x000be4000800080c */
.L_x_23:
[----:B------:R-:W-:Y:S05]  /*0c30*/  BSYNC.RECONVERGENT B1 ;  /* 0x0000000000017941 */ /* 0x000fea0003800200 */
.L_x_22:
[----:B------:R-:W-:Y:S04]  /*0c40*/  BSSY.RECONVERGENT B1, `(.L_x_24) ;  /* 0x0000004000017945 */ /* 0x000fe80003800200 */
[----:B------:R-:W-:Y:S05]  /*0c50*/  @P3 BRA `(.L_x_25) ;  /* 0x0000000000083947 */ /* 0x000fea0003800000 */
[----:B------:R2:W-:Y:S04]  /*0c60*/  STS [UR12+0x24], R12 ;  /* 0x0000240cff007988 */ /* 0x0005e8000800080c */
[----:B------:R2:W-:Y:S02]  /*0c70*/  STS [UR12+0x20], R5 ;  /* 0x00002005ff007988 */ /* 0x0005e4000800080c */
.L_x_25:
[----:B------:R-:W-:Y:S05]  /*0c80*/  BSYNC.RECONVERGENT B1 ;  /* 0x0000000000017941 */ /* 0x000fea0003800200 */
.L_x_24:
[----:B------:R-:W-:Y:S04]  /*0c90*/  BSSY.RECONVERGENT B1, `(.L_x_26) ;  /* 0x000000e000017945 */ /* 0x000fe80003800200 */
[----:B------:R-:W-:Y:S05]  /*0ca0*/  @P3 BRA `(.L_x_27) ;  /* 0x0000000000303947 */ /* 0x000fea0003800000 */
[----:B-----5:R-:W5:Y:S01]  /*0cb0*/  LDS R3, [UR12+0x34] ;  /* 0x0000340cff037984 */ /* 0x020f620008000800 */
[----:B----4-:R-:W4:Y:S03]  /*0cc0*/  LDC.64 R6, c[0x0][0x3b0] ;  /* 0x0000ec00ff067b82 */ /* 0x010f260000000a00 */
[----:B---3--:R-:W3:Y:S01]  /*0cd0*/  LDS R2, [UR12+0x1c] ;  /* 0x00001c0cff027984 */ /* 0x008ee20008000800 */
[C---:B----4-:R-:W-:Y:S01]  /*0ce0*/  SHF.L.U64.HI R7, R6.reuse, 0x1, R7 ;  /* 0x0000000106077819 */ /* 0x050fe20000010207 */
[----:B------:R-:W-:-:S03]  /*0cf0*/  IMAD.SHL.U32 R6, R6, 0x2, RZ ;  /* 0x0000000206067824 */ /* 0x000fc600078e00ff */
[--C-:B------:R-:W-:Y:S02]  /*0d00*/  SHF.R.U32.HI R9, RZ, 0x4, R7.reuse ;  /* 0x00000004ff097819 */ /* 0x100fe40000011607 */
[----:B------:R-:W-:-:S05]  /*0d10*/  SHF.R.U64 R6, R6, 0x4, R7 ;  /* 0x0000000406067819 */ /* 0x000fca0000001207 */
[----:B------:R4:W-:Y:S01]  /*0d20*/  STS [UR12+0xc], R6 ;  /* 0x00000c06ff007988 */ /* 0x0009e2000800080c */
[----:B-----5:R-:W-:Y:S02]  /*0d30*/  LOP3.LUT R3, R3, 0x7, RZ, 0xb8, !PT ;  /* 0x0000000703037812 */ /* 0x020fe400078eb8ff */
[----:B---3--:R-:W-:-:S03]  /*0d40*/  LOP3.LUT R2, R2, 0xf, R9, 0xb8, !PT ;  /* 0x0000000f02027812 */ /* 0x008fc600078eb809 */
[----:B------:R4:W-:Y:S04]  /*0d50*/  STS [UR12+0x34], R3 ;  /* 0x00003403ff007988 */ /* 0x0009e8000800080c */
[----:B------:R4:W-:Y:S02]  /*0d60*/  STS [UR12+0x1c], R2 ;  /* 0x00001c02ff007988 */ /* 0x0009e4000800080c */
.L_x_27:
[----:B------:R-:W-:Y:S05]  /*0d70*/  BSYNC.RECONVERGENT B1 ;  /* 0x0000000000017941 */ /* 0x000fea0003800200 */
.L_x_26:
[----:B------:R-:W-:Y:S04]  /*0d80*/  BSSY.RECONVERGENT B2, `(.L_x_28) ;  /* 0x000001a000027945 */ /* 0x000fe80003800200 */
[----:B------:R-:W-:Y:S04]  /*0d90*/  BSSY.RELIABLE B1, `(.L_x_29) ;  /* 0x0000015000017945 */ /* 0x000fe80003800100 */
[----:B------:R-:W-:Y:S05]  /*0da0*/  @P3 BRA `(.L_x_30) ;  /* 0x0000000000203947 */ /* 0x000fea0003800000 */
[----:B---345:R-:W3:Y:S02]  /*0db0*/  LDS R2, [UR12+0x34] ;  /* 0x0000340cff027984 */ /* 0x038ee40008000800 */
[----:B---3--:R-:W-:-:S05]  /*0dc0*/  LOP3.LUT R2, R2, 0x38, RZ, 0xb8, !PT ;  /* 0x0000003802027812 */ /* 0x008fca00078eb8ff */
[----:B------:R3:W-:Y:S01]  /*0dd0*/  STS [UR12+0x34], R2 ;  /* 0x00003402ff007988 */ /* 0x0007e2000800080c */
[----:B------:R-:W-:Y:S05]  /*0de0*/  @P3 BRA `(.L_x_31) ;  /* 0x0000000000203947 */ /* 0x000fea0003800000 */
[----:B---3--:R-:W3:Y:S01]  /*0df0*/  LDS R2, [UR12+0x8] ;  /* 0x0000080cff027984 */ /* 0x008ee20008000800 */
[----:B------:R-:W-:-:S05]  /*0e00*/  IMAD.MOV.U32 R3, RZ, RZ, 0x780 ;  /* 0x00000780ff037424 */ /* 0x000fca00078e00ff */
[----:B---3--:R-:W-:-:S05]  /*0e10*/  LOP3.LUT R2, R2, 0x300, R3, 0xd8, !PT ;  /* 0x0000030002027812 */ /* 0x008fca00078ed803 */
[----:B------:R3:W-:Y:S02]  /*0e20*/  STS [UR12+0x8], R2 ;  /* 0x00000802ff007988 */ /* 0x0007e4000800080c */
.L_x_30:
[----:B------:R-:W-:Y:S05]  /*0e30*/  @P3 BRA `(.L_x_32) ;  /* 0x0000000000283947 */ /* 0x000fea0003800000 */
[----:B---345:R-:W3:Y:S02]  /*0e40*/  LDS R2, [UR12+0x8] ;  /* 0x0000080cff027984 */ /* 0x038ee40008000800 */
[----:B---3--:R-:W-:-:S05]  /*0e50*/  LOP3.LUT R2, R2, 0x1800, RZ, 0xb8, !PT ;  /* 0x0000180002027812 */ /* 0x008fca00078eb8ff */
[----:B------:R4:W-:Y:S02]  /*0e60*/  STS [UR12+0x8], R2 ;  /* 0x00000802ff007988 */ /* 0x0009e4000800080c */
.L_x_31:
[----:B------:R-:W-:Y:S05]  /*0e70*/  @P3 BREAK.RELIABLE B1 ;  /* 0x0000000000013942 */ /* 0x000fea0003800100 */
[----:B------:R-:W-:Y:S05]  /*0e80*/  @P3 BRA `(.L_x_33) ;  /* 0x0000000000243947 */ /* 0x000fea0003800000 */
[----:B---34-:R-:W3:Y:S01]  /*0e90*/  LDS R2, [UR12+0x8] ;  /* 0x0000080cff027984 */ /* 0x018ee20008000800 */
[----:B------:R-:W-:-:S05]  /*0ea0*/  IMAD.MOV.U32 R3, RZ, RZ, 0x6000 ;  /* 0x00006000ff037424 */ /* 0x000fca00078e00ff */
[----:B---3--:R-:W-:-:S04]  /*0eb0*/  LOP3.LUT R2, R2, 0x6000, R3, 0xd8, !PT ;  /* 0x0000600002027812 */ /* 0x008fc800078ed803 */
[----:B------:R-:W-:-:S05]  /*0ec0*/  LOP3.LUT R2, R2, 0x400000, RZ, 0xb8, !PT ;  /* 0x0040000002027812 */ /* 0x000fca00078eb8ff */
[----:B------:R3:W-:Y:S02]  /*0ed0*/  STS [UR12+0x8], R2 ;  /* 0x00000802ff007988 */ /* 0x0007e4000800080c */
.L_x_32:
[----:B------:R-:W-:Y:S05]  /*0ee0*/  BSYNC.RELIABLE B1 ;  /* 0x0000000000017941 */ /* 0x000fea0003800100 */
.L_x_29:
[----:B---345:R-:W3:Y:S02]  /*0ef0*/  @!P3 LDS R2, [UR12+0x8] ;  /* 0x0000080cff02b984 */ /* 0x038ee40008000800 */
[----:B---3--:R-:W-:-:S05]  /*0f00*/  @!P3 LOP3.LUT R2, R2, 0x8000, RZ, 0xb8, !PT ;  /* 0x000080000202b812 */ /* 0x008fca00078eb8ff */
[----:B------:R5:W-:Y:S02]  /*0f10*/  @!P3 STS [UR12+0x8], R2 ;  /* 0x00000802ff00b988 */ /* 0x000be4000800080c */
.L_x_33:
[----:B------:R-:W-:Y:S05]  /*0f20*/  BSYNC.RECONVERGENT B2 ;  /* 0x0000000000027941 */ /* 0x000fea0003800200 */
.L_x_28:
[----:B------:R-:W-:Y:S05]  /*0f30*/  WARPSYNC.ALL ;  /* 0x0000000000007948 */ /* 0x000fea0003800000 */
[----:B------:R-:W-:Y:S01]  /*0f40*/  NOP ;  /* 0x0000000000007918 */ /* 0x000fe20000000000 */
[----:B------:R-:W-:-:S04]  /*0f50*/  UIADD3 UR5, UPT, UPT, UR4, 0x80, URZ ;  /* 0x0000008004057890 */ /* 0x000fc8000fffe0ff */
[----:B------:R-:W-:-:S04]  /*0f60*/  UIADD3 UR22, UP0, UPT, UR5, UR14, URZ ;  /* 0x0000000e05167290 */ /* 0x000fc8000ff1e0ff */
[----:B------:R-:W-:Y:S01]  /*0f70*/  ULEA.HI.X.SX32 UR23, UR5, UR15, 0x1, UP0 ;  /* 0x0000000f05177291 */ /* 0x000fe200080f0eff */
[----:B------:R-:W-:Y:S11]  /*0f80*/  @P0 BRA `(.L_x_34) ;  /* 0x0000000000300947 */ /* 0x000ff60003800000 */
[----:B---345:R-:W3:Y:S01]  /*0f90*/  S2R R2, SR_LANEID ;  /* 0x0000000000027919 */ /* 0x038ee20000000000 */
[----:B------:R-:W-:Y:S05]  /*0fa0*/  WARPSYNC.ALL ;  /* 0x0000000000007948 */ /* 0x000fea0003800000 */
[----:B------:R-:W-:Y:S01]  /*0fb0*/  NOP ;  /* 0x0000000000007918 */ /* 0x000fe20000000000 */
[----:B---3--:R-:W-:-:S05]  /*0fc0*/  IMAD.SHL.U32 R6, R2, 0x4, RZ ;  /* 0x0000000402067824 */ /* 0x008fca00078e00ff */
[----:B------:R-:W3:Y:S01]  /*0fd0*/  LDS R7, [R6+UR12] ;  /* 0x0000000c06077984 */ /* 0x000ee20008000800 */
[----:B------:R-:W-:-:S05]  /*0fe0*/  IADD3 R2, P1, PT, R6, UR22, RZ ;  /* 0x0000001606027c10 */ /* 0x000fca000ff3e0ff */
[----:B------:R-:W-:-:S05]  /*0ff0*/  IMAD.X R3, RZ, RZ, UR23, P1 ;  /* 0x00000017ff037e24 */ /* 0x000fca00088e06ff */
[----:B---3--:R3:W4:Y:S01]  /*1000*/  ATOMG.E.EXCH.STRONG.GPU PT, RZ, [R2], R7 ;  /* 0x0000000702ff73a8 */ /* 0x00872200041ee100 */
[----:B------:R-:W-:-:S04]  /*1010*/  DEPBAR {5,4,3,2,1,0} ;  /* 0x0000003f0000791a */ /* 0x000fc80000000000 */
[----:B------:R-:W5:Y:S02]  /*1020*/  CCTL.E.C.LDCU.IV.DEEP [UR22] ;  /* 0x0000000016007540 */ /* 0x000f640009c08000 */
[----:B-----5:R3:W-:Y:S01]  /*1030*/  UTMACCTL.IV [UR22] ;  /* 0x00000000160079b9 */ /* 0x0207e20008000000 */
[----:B------:R-:W-:Y:S01]  /*1040*/  NOP ;  /* 0x0000000000007918 */ /* 0x000fe20000000000 */
.L_x_34:
[----:B------:R-:W-:Y:S05]  /*1050*/  @P0 BRA `(.L_x_35) ;  /* 0x00000000000c0947 */ /* 0x000fea0003800000 */
[----:B------:R0:W-:Y:S01]  /*1060*/  UTMACMDFLUSH ;  /* 0x00000000000079b7 */ /* 0x0001e20000000000 */
[----:B------:R-:W-:Y:S05]  /*1070*/  @P0 BRA `(.L_x_35) ;  /* 0x0000000000040947 */ /* 0x000fea0003800000 */
[----:B------:R-:W-:-:S04]  /*1080*/  DEPBAR.LE SB0, 0x0 ;  /* 0x000080000000791a */ /* 0x000fc80000000000 */
.L_x_35:
[----:B------:R-:W-:Y:S05]  /*1090*/  WARPSYNC.ALL ;  /* 0x0000000000007948 */ /* 0x000fea0003800000 */
[----:B------:R-:W-:Y:S01]  /*10a0*/  NOP ;  /* 0x0000000000007918 */ /* 0x000fe20000000000 */
[----:B----4-:R-:W-:Y:S06]  /*10b0*/  BAR.SYNC.DEFER_BLOCKING 0x0 ;  /* 0x0000000000007b1d */ /* 0x010fec0000010000 */
[----:B------:R-:W-:Y:S02]  /*10c0*/  BSSY.RECONVERGENT B2, `(.L_x_36) ;  /* 0x000000b000027945 */ /* 0x000fe40003800200 */
[----:B------:R-:W-:Y:S06]  /*10d0*/  BAR.SYNC.DEFER_BLOCKING 0x0 ;  /* 0x0000000000007b1d */ /* 0x000fec0000010000 */
[----:B------:R4:W-:Y:S01]  /*10e0*/  @!P0 STS [R11], RZ ;  /* 0x000000ff0b008388 */ /* 0x0009e20000000800 */
[----:B------:R-:W-:Y:S01]  /*10f0*/  NOP ;  /* 0x0000000000007918 */ /* 0x000fe20000000000 */
[----:B------:R-:W-:Y:S05]  /*1100*/  @P3 BRA `(.L_x_37) ;  /* 0x0000000000183947 */ /* 0x000fea0003800000 */
[----:B---3-5:R-:W3:Y:S01]  /*1110*/  LDS R2, [UR12+0x8] ;  /* 0x0000080cff027984 */ /* 0x028ee20008000800 */
[----:B------:R-:W5:Y:S01]  /*1120*/  LDC.64 R6, c[0x0][0x390] ;  /* 0x0000e400ff067b82 */ /* 0x000f620000000a00 */
[----:B------:R-:W-:Y:S02]  /*1130*/  IMAD.MOV.U32 R3, RZ, RZ, 0x70 ;  /* 0x00000070ff037424 */ /* 0x000fe400078e00ff */
[----:B-----5:R5:W-:Y:S03]  /*1140*/  STS.64 [UR12], R6 ;  /* 0x00000006ff007988 */ /* 0x020be60008000a0c */
[----:B---3--:R-:W-:-:S05]  /*1150*/  LOP3.LUT R2, R2, 0x10, R3, 0xd8, !PT ;  /* 0x0000001002027812 */ /* 0x008fca00078ed803 */
[----:B------:R5:W-:Y:S02]  /*1160*/  STS [UR12+0x8], R2 ;  /* 0x00000802ff007988 */ /* 0x000be4000800080c */
.L_x_37:
[----:B---3--:R-:W-:Y:S05]  /*1170*/  BSYNC.RECONVERGENT B2 ;  /* 0x0000000000027941 */ /* 0x008fea0003800200 */
.L_x_36:
[----:B------:R-:W-:Y:S04]  /*1180*/  BSSY.RECONVERGENT B3, `(.L_x_38) ;  /* 0x0000011000037945 */ /* 0x000fe80003800200 */
[----:B------:R-:W-:Y:S04]  /*1190*/  BSSY.RELIABLE B2, `(.L_x_39) ;  /* 0x000000e000027945 */ /* 0x000fe80003800100 */
[----:B------:R-:W-:Y:S05]  /*11a0*/  @P3 BRA `(.L_x_40) ;  /* 0x0000000000243947 */ /* 0x000fea0003800000 */
[----:B-----5:R-:W3:Y:S01]  /*11b0*/  LDS R2, [UR12+0x34] ;  /* 0x0000340cff027984 */ /* 0x020ee20008000800 */
[----:B------:R-:W-:-:S05]  /*11c0*/  IMAD.MOV.U32 R3, RZ, RZ, 0x3f000000 ;  /* 0x3f000000ff037424 */ /* 0x000fca00078e00ff */
[----:B---3--:R-:W-:-:S05]  /*11d0*/  LOP3.LUT R2, R2, 0xff000000, R3, 0xb8, !PT ;  /* 0xff00000002027812 */ /* 0x008fca00078eb803 */
[----:B------:R3:W-:Y:S01]  /*11e0*/  STS [UR12+0x34], R2 ;  /* 0x00003402ff007988 */ /* 0x0007e2000800080c */
[----:B------:R-:W-:Y:S05]  /*11f0*/  @P3 BRA `(.L_x_41) ;  /* 0x00000000001c3947 */ /* 0x000fea0003800000 */
[----:B---3--:R-:W3:Y:S01]  /*1200*/  LDS R2, [UR12+0x38] ;  /* 0x0000380cff027984 */ /* 0x008ee20008000800 */
[----:B------:R-:W-:-:S05]  /*1210*/  IMAD.MOV.U32 R3, RZ, RZ, 0x3f ;  /* 0x0000003fff037424 */ /* 0x000fca00078e00ff */
[----:B---3--:R-:W-:-:S05]  /*1220*/  LOP3.LUT R2, R2, 0xff, R3, 0xb8, !PT ;  /* 0x000000ff02027812 */ /* 0x008fca00078eb803 */
[----:B------:R3:W-:Y:S02]  /*1230*/  STS [UR12+0x38], R2 ;  /* 0x00003802ff007988 */ /* 0x0007e4000800080c */
.L_x_40:
[----:B------:R-:W-:Y:S05]  /*1240*/  @P3 BREAK.RELIABLE B2 ;  /* 0x0000000000023942 */ /* 0x000fea0003800100 */
[----:B------:R-:W-:Y:S05]  /*1250*/  @P3 BRA `(.L_x_42) ;  /* 0x00000000000c3947 */ /* 0x000fea0003800000 */
[----:B------:R2:W-:Y:S02]  /*1260*/  STS [UR12+0x20], R5 ;  /* 0x00002005ff007988 */ /* 0x0005e4000800080c */
.L_x_41:
[----:B------:R-:W-:Y:S05]  /*1270*/  BSYNC.RELIABLE B2 ;  /* 0x0000000000027941 */ /* 0x000fea0003800100 */
.L_x_39:
[----:B------:R2:W-:Y:S02]  /*1280*/  @!P3 STS [UR12+0x24], R4 ;  /* 0x00002404ff00b988 */ /* 0x0005e4000800080c */
.L_x_42:
[----:B------:R-:W-:Y:S05]  /*1290*/  BSYNC.RECONVERGENT B3 ;  /* 0x0000000000037941 */ /* 0x000fea0003800200 */
.L_x_38:
[----:B------:R-:W-:Y:S05]  /*12a0*/  WARPSYNC.ALL ;  /* 0x0000000000007948 */ /* 0x000fea0003800000 */
[----:B------:R-:W-:Y:S01]  /*12b0*/  NOP ;  /* 0x0000000000007918 */ /* 0x000fe20000000000 */
[----:B------:R-:W-:Y:S04]  /*12c0*/  BSSY.RECONVERGENT B3, `(.L_x_43) ;  /* 0x000000e000037945 */ /* 0x000fe80003800200 */
[----:B------:R-:W-:Y:S05]  /*12d0*/  @P3 BRA `(.L_x_44) ;  /* 0x0000000000303947 */ /* 0x000fea0003800000 */
[----:B------:R-:W2:Y:S02]  /*12e0*/  LDS R3, [UR12+0x34] ;  /* 0x0000340cff037984 */ /* 0x000ea40008000800 */
[----:B--2---:R-:W2:Y:S02]  /*12f0*/  LDC.64 R4, c[0x0][0x3b8] ;  /* 0x0000ee00ff047b82 */ /* 0x004ea40000000a00 */
[----:B---3-5:R-:W3:Y:S01]  /*1300*/  LDS R2, [UR12+0x1c] ;  /* 0x00001c0cff027984 */ /* 0x028ee20008000800 */
[C---:B--2---:R-:W-:Y:S01]  /*1310*/  SHF.L.U64.HI R5, R4.reuse, 0x1, R5 ;  /* 0x0000000104057819 */ /* 0x044fe20000010205 */
[----:B------:R-:W-:-:S03]  /*1320*/  IMAD.SHL.U32 R4, R4, 0x2, RZ ;  /* 0x0000000204047824 */ /* 0x000fc600078e00ff */
[--C-:B------:R-:W-:Y:S02]  /*1330*/  SHF.R.U32.HI R7, RZ, 0x4, R5.reuse ;  /* 0x00000004ff077819 */ /* 0x100fe40000011605 */
[----:B------:R-:W-:-:S05]  /*1340*/  SHF.R.U64 R4, R4, 0x4, R5 ;  /* 0x0000000404047819 */ /* 0x000fca0000001205 */
[----:B------:R2:W-:Y:S01]  /*1350*/  STS [UR12+0xc], R4 ;  /* 0x00000c04ff007988 */ /* 0x0005e2000800080c */
[----:B------:R-:W-:Y:S02]  /*1360*/  LOP3.LUT R3, R3, 0x7, RZ, 0xb8, !PT ;  /* 0x0000000703037812 */ /* 0x000fe400078eb8ff */
[----:B---3--:R-:W-:-:S03]  /*1370*/  LOP3.LUT R2, R2, 0xf, R7, 0xb8, !PT ;  /* 0x0000000f02027812 */ /* 0x008fc600078eb807 */
[----:B------:R2:W-:Y:S04]  /*1380*/  STS [UR12+0x34], R3 ;  /* 0x00003403ff007988 */ /* 0x0005e8000800080c */
[----:B------:R2:W-:Y:S02]  /*1390*/  STS [UR12+0x1c], R2 ;  /* 0x00001c02ff007988 */ /* 0x0005e4000800080c */
.L_x_44:
[----:B------:R-:W-:Y:S05]  /*13a0*/  BSYNC.RECONVERGENT B3 ;  /* 0x0000000000037941 */ /* 0x000fea0003800200 */
.L_x_43:
[----:B------:R-:W-:Y:S04]  /*13b0*/  BSSY.RECONVERGENT B4, `(.L_x_45) ;  /* 0x000001a000047945 */ /* 0x000fe80003800200 */
[----:B------:R-:W-:Y:S04]  /*13c0*/  BSSY.RELIABLE B3, `(.L_x_46) ;  /* 0x0000015000037945 */ /* 0x000fe80003800100 */
[----:B------:R-:W-:Y:S05]  /*13d0*/  @P3 BRA `(.L_x_47) ;  /* 0x0000000000203947 */ /* 0x000fea0003800000 */
[----:B--23-5:R-:W2:Y:S02]  /*13e0*/  LDS R2, [UR12+0x34] ;  /* 0x0000340cff027984 */ /* 0x02cea40008000800 */
[----:B--2---:R-:W-:-:S05]  /*13f0*/  LOP3.LUT R2, R2, 0x38, RZ, 0xb8, !PT ;  /* 0x0000003802027812 */ /* 0x004fca00078eb8ff */
[----:B------:R2:W-:Y:S01]  /*1400*/  STS [UR12+0x34], R2 ;  /* 0x00003402ff007988 */ /* 0x0005e2000800080c */
[----:B------:R-:W-:Y:S05]  /*1410*/  @P3 BRA `(.L_x_48) ;  /* 0x0000000000203947 */ /* 0x000fea0003800000 */
[----:B--2---:R-:W2:Y:S01]  /*1420*/  LDS R2, [UR12+0x8] ;  /* 0x0000080cff027984 */ /* 0x004ea20008000800 */
[----:B------:R-:W-:-:S05]  /*1430*/  IMAD.MOV.U32 R3, RZ, RZ, 0x780 ;  /* 0x00000780ff037424 */ /* 0x000fca00078e00ff */
[----:B--2---:R-:W-:-:S05]  /*1440*/  LOP3.LUT R2, R2, 0x300, R3, 0xd8, !PT ;  /* 0x0000030002027812 */ /* 0x004fca00078ed803 */
[----:B------:R2:W-:Y:S02]  /*1450*/  STS [UR12+0x8], R2 ;  /* 0x00000802ff007988 */ /* 0x0005e4000800080c */
.L_x_47:
[----:B------:R-:W-:Y:S05]  /*1460*/  @P3 BRA `(.L_x_49) ;  /* 0x0000000000283947 */ /* 0x000fea0003800000 */
[----:B--23-5:R-:W2:Y:S02]  /*1470*/  LDS R2, [UR12+0x8] ;  /* 0x0000080cff027984 */ /* 0x02cea40008000800 */
[----:B--2---:R-:W-:-:S05]  /*1480*/  LOP3.LUT R2, R2, 0x1800, RZ, 0xb8, !PT ;  /* 0x0000180002027812 */ /* 0x004fca00078eb8ff */
[----:B------:R3:W-:Y:S02]  /*1490*/  STS [UR12+0x8], R2 ;  /* 0x00000802ff007988 */ /* 0x0007e4000800080c */
.L_x_48:
[----:B------:R-:W-:Y:S05]  /*14a0*/  @P3 BREAK.RELIABLE B3 ;  /* 0x0000000000033942 */ /* 0x000fea0003800100 */
[----:B------:R-:W-:Y:S05]  /*14b0*/  @P3 BRA `(.L_x_50) ;  /* 0x0000000000243947 */ /* 0x000fea0003800000 */
[----:B--23--:R-:W2:Y:S01]  /*14c0*/  LDS R2, [UR12+0x8] ;  /* 0x0000080cff027984 */ /* 0x00cea20008000800 */
[----:B------:R-:W-:-:S05]  /*14d0*/  IMAD.MOV.U32 R3, RZ, RZ, 0x6000 ;  /* 0x00006000ff037424 */ /* 0x000fca00078e00ff */
[----:B--2---:R-:W-:-:S04]  /*14e0*/  LOP3.LUT R2, R2, 0x6000, R3, 0xd8, !PT ;  /* 0x0000600002027812 */ /* 0x004fc800078ed803 */
[----:B------:R-:W-:-:S05]  /*14f0*/  LOP3.LUT R2, R2, 0x400000, RZ, 0xb8, !PT ;  /* 0x0040000002027812 */ /* 0x000fca00078eb8ff */
[----:B------:R2:W-:Y:S02]  /*1500*/  STS [UR12+0x8], R2 ;  /* 0x00000802ff007988 */ /* 0x0005e4000800080c */
.L_x_49:
[----:B------:R-:W-:Y:S05]  /*1510*/  BSYNC.RELIABLE B3 ;  /* 0x0000000000037941 */ /* 0x000fea0003800100 */
.L_x_46:
[----:B--23-5:R-:W2:Y:S02]  /*1520*/  @!P3 LDS R2, [UR12+0x8] ;  /* 0x0000080cff02b984 */ /* 0x02cea40008000800 */
[----:B--2---:R-:W-:-:S05]  /*1530*/  @!P3 LOP3.LUT R2, R2, 0x8000, RZ, 0xb8, !PT ;  /* 0x000080000202b812 */ /* 0x004fca00078eb8ff */
[----:B------:R5:W-:Y:S02]  /*1540*/  @!P3 STS [UR12+0x8], R2 ;  /* 0x00000802ff00b988 */ /* 0x000be4000800080c */
.L_x_50:
[----:B------:R-:W-:Y:S05]  /*1550*/  BSYNC.RECONVERGENT B4 ;  /* 0x0000000000047941 */ /* 0x000fea0003800200 */
.L_x_45:
[----:B------:R-:W-:Y:S05]  /*1560*/  WARPSYNC.ALL ;  /* 0x0000000000007948 */ /* 0x000fea0003800000 */
[----:B------:R-:W-:Y:S01]  /*1570*/  NOP ;  /* 0x0000000000007918 */ /* 0x000fe20000000000 */
[----:B------:R-:W-:-:S04]  /*1580*/  UIADD3 UR4, UPT, UPT, UR4, 0x100, URZ ;  /* 0x0000010004047890 */ /* 0x000fc8000fffe0ff */
[----:B------:R-:W-:-:S04]  /*1590*/  UIADD3 UR14, UP0, UPT, UR4, UR14, URZ ;  /* 0x0000000e040e7290 */ /* 0x000fc8000ff1e0ff */
[----:B------:R-:W-:Y:S01]  /*15a0*/  ULEA.HI.X.SX32 UR15, UR4, UR15, 0x1, UP0 ;  /* 0x0000000f040f7291 */ /* 0x000fe200080f0eff */
[----:B------:R-:W-:Y:S11]  /*15b0*/  @P0 BRA `(.L_x_51) ;  /* 0x0000000000300947 */ /* 0x000ff60003800000 */
[----:B--23-5:R-:W2:Y:S01]  /*15c0*/  S2R R2, SR_LANEID ;  /* 0x0000000000027919 */ /* 0x02cea20000000000 */
[----:B------:R-:W-:Y:S05]  /*15d0*/  WARPSYNC.ALL ;  /* 0x0000000000007948 */ /* 0x000fea0003800000 */
[----:B------:R-:W-:Y:S01]  /*15e0*/  NOP ;  /* 0x0000000000007918 */ /* 0x000fe20000000000 */
[----:B--2---:R-:W-:-:S05]  /*15f0*/  IMAD.SHL.U32 R4, R2, 0x4, RZ ;  /* 0x0000000402047824 */ /* 0x004fca00078e00ff */
[----:B------:R-:W2:Y:S01]  /*1600*/  LDS R5, [R4+UR12] ;  /* 0x0000000c04057984 */ /* 0x000ea20008000800 */
[----:B------:R-:W-:-:S05]  /*1610*/  IADD3 R2, P1, PT, R4, UR14, RZ ;  /* 0x0000000e04027c10 */ /* 0x000fca000ff3e0ff */
[----:B------:R-:W-:-:S05]  /*1620*/  IMAD.X R3, RZ, RZ, UR15, P1 ;  /* 0x0000000fff037e24 */ /* 0x000fca00088e06ff */
[----:B--2---:R2:W3:Y:S01]  /*1630*/  ATOMG.E.EXCH.STRONG.GPU PT, RZ, [R2], R5 ;  /* 0x0000000502ff73a8 */ /* 0x0044e200041ee100 */
[----:B------:R-:W-:-:S04]  /*1640*/  DEPBAR {5,4,3,2,1,0} ;  /* 0x0000003f0000791a */ /* 0x000fc80000000000 */
[----:B------:R-:W5:Y:S02]  /*1650*/  CCTL.E.C.LDCU.IV.DEEP [UR14] ;  /* 0x000000000e007540 */ /* 0x000f640009c08000 */
[----:B-----5:R2:W-:Y:S01]  /*1660*/  UTMACCTL.IV [UR14] ;  /* 0x000000000e0079b9 */ /* 0x0205e20008000000 */
[----:B------:R-:W-:Y:S01]  /*1670*/  NOP ;  /* 0x0000000000007918 */ /* 0x000fe20000000000 */
.L_x_51:
[----:B------:R-:W-:Y:S05]  /*1680*/  @P0 BRA `(.L_x_52) ;  /* 0x00000000000c0947 */ /* 0x000fea0003800000 */
[----:B------:R0:W-:Y:S01]  /*1690*/  UTMACMDFLUSH ;  /* 0x00000000000079b7 */ /* 0x0001e20000000000 */
[----:B------:R-:W-:Y:S05]  /*16a0*/  @P0 BRA `(.L_x_52) ;  /* 0x0000000000040947 */ /* 0x000fea0003800000 */
[----:B------:R-:W-:-:S04]  /*16b0*/  DEPBAR.LE SB0, 0x0 ;  /* 0x000080000000791a */ /* 0x000fc80000000000 */
.L_x_52:
[----:B------:R-:W-:Y:S05]  /*16c0*/  WARPSYNC.ALL ;  /* 0x0000000000007948 */ /* 0x000fea0003800000 */
[----:B------:R-:W-:Y:S01]  /*16d0*/  NOP ;  /* 0x0000000000007918 */ /* 0x000fe20000000000 */
[----:B---3--:R-:W-:Y:S01]  /*16e0*/  BAR.SYNC.DEFER_BLOCKING 0x0 ;  /* 0x0000000000007b1d */ /* 0x008fe20000010000 */
[----:B--2--5:R-:W-:Y:S01]  /*16f0*/  SHF.R.U32.HI R2, RZ, 0x5, R0 ;  /* 0x00000005ff027819 */ /* 0x024fe20000011600 */
[----:B------:R-:W-:-:S03]  /*1700*/  USHF.L.U32 UR13, UR13, 0x8, URZ ;  /* 0x000000080d0d7899 */ /* 0x000fc600080006ff */
[----:B------:R-:W-:Y:S01]  /*1710*/  R2UR UR16, R2 ;  /* 0x00000000021072ca */ /* 0x000fe200000e0000 */
[----:B------:R-:W-:Y:S01]  /*1720*/  VOTEU.ALL UP0, P3 ;  /* 0x0000000000ff7886 */ /* 0x000fe20001800000 */
[----:B------:R-:W-:Y:S01]  /*1730*/  UMOV UR4, 0x1 ;  /* 0x0000000100047882 */ /* 0x000fe20000000000 */
[----:B------:R-:W-:Y:S01]  /*1740*/  VOTEU.ALL UP1, P3 ;  /* 0x0000000000ff7886 */ /* 0x000fe20001820000 */
[----:B------:R-:W-:Y:S02]  /*1750*/  BSSY.RECONVERGENT B4, `(.L_x_53) ;  /* 0x0000018000047945 */ /* 0x000fe40003800200 */
[----:B------:R-:W-:-:S04]  /*1760*/  @!UP0 UIADD3 UR8, UPT, UPT, -UR4, 0x100000, URZ ;  /* 0x0010000004088890 */ /* 0x000fc8000fffe1ff */
[----:B------:R-:W-:Y:S02]  /*1770*/  @!UP0 USHF.L.U32 UR9, UR8, 0xb, URZ ;  /* 0x0000000b08098899 */ /* 0x000fe400080006ff */
[----:B------:R-:W-:Y:S02]  /*1780*/  @!UP0 USHF.L.U32 UR8, UR8, 0x1, URZ ;  /* 0x0000000108088899 */ /* 0x000fe400080006ff */
[----:B------:R-:W-:-:S04]  /*1790*/  @!UP0 UIADD3 UR4, UPT, UPT, -UR4, 0x100000, URZ ;  /* 0x0010000004048890 */ /* 0x000fc8000fffe1ff */
[----:B------:R-:W-:Y:S02]  /*17a0*/  @!UP0 USHF.L.U32 UR5, UR4, 0xb, URZ ;  /* 0x0000000b04058899 */ /* 0x000fe400080006ff */
[----:B------:R-:W-:Y:S01]  /*17b0*/  @!UP0 USHF.L.U32 UR4, UR4, 0x1, URZ ;  /* 0x0000000104048899 */ /* 0x000fe200080006ff */
[----:B------:R-:W-:Y:S01]  /*17c0*/  VOTEU.ALL UP0, P3 ;  /* 0x0000000000ff7886 */ /* 0x000fe20001800000 */
[----:B------:R-:W2:Y:S04]  /*17d0*/  FENCE.VIEW.ASYNC.S ;  /* 0x00000000000073c6 */ /* 0x000ea80000000000 */
[----:B--2---:R2:W3:Y:S06]  /*17e0*/  @!UP0 SYNCS.EXCH.64 URZ, [UR12+0xf000], UR8 ;  /* 0x00f000080cff85b2 */ /* 0x0044ec0008000100 */
[----:B------:R2:W3:Y:S02]  /*17f0*/  @!UP1 SYNCS.EXCH.64 URZ, [UR12+0xf020], UR4 ;  /* 0x00f020040cff95b2 */ /* 0x0004e40008000100 */
[----:B---3--:R-:W-:Y:S06]  /*1800*/  BAR.SYNC.DEFER_BLOCKING 0x0 ;  /* 0x0000000000007b1d */ /* 0x008fec0000010000 */
[----:B------:R-:W-:Y:S05]  /*1810*/  @P3 BRA `(.L_x_54) ;  /* 0x00000000002c3947 */ /* 0x000fea0003800000 */
[----:B--2---:R-:W-:Y:S02]  /*1820*/  UMOV UR4, 0x1 ;  /* 0x0000000100047882 */ /* 0x004fe40000000000 */
[----:B------:R-:W-:-:S04]  /*1830*/  UIADD3 UR8, UPT, UPT, -UR4, 0x100000, URZ ;  /* 0x0010000004087890 */ /* 0x000fc8000fffe1ff */
[----:B------:R-:W-:Y:S02]  /*1840*/  USHF.L.U32 UR9, UR8, 0xb, URZ ;  /* 0x0000000b08097899 */ /* 0x000fe400080006ff */
[----:B------:R-:W-:Y:S02]  /*1850*/  USHF.L.U32 UR8, UR8, 0x1, URZ ;  /* 0x0000000108087899 */ /* 0x000fe400080006ff */
[----:B------:R-:W-:-:S04]  /*1860*/  UIADD3 UR4, UPT, UPT, -UR4, 0x100000, URZ ;  /* 0x0010000004047890 */ /* 0x000fc8000fffe1ff */
[----:B------:R-:W-:Y:S02]  /*1870*/  USHF.L.U32 UR5, UR4, 0xb, URZ ;  /* 0x0000000b04057899 */ /* 0x000fe400080006ff */
[----:B------:R-:W-:Y:S01]  /*1880*/  USHF.L.U32 UR4, UR4, 0x1, URZ ;  /* 0x0000000104047899 */ /* 0x000fe200080006ff */
[----:B------:R-:W2:Y:S03]  /*1890*/  FENCE.VIEW.ASYNC.S ;  /* 0x00000000000073c6 */ /* 0x000ea60000000000 */
[----:B--2---:R3:W5:Y:S08]  /*18a0*/  SYNCS.EXCH.64 URZ, [UR12+0xf008], UR8 ;  /* 0x00f008080cff75b2 */ /* 0x0047700008000100 */
[----:B------:R3:W2:Y:S02]  /*18b0*/  SYNCS.EXCH.64 URZ, [UR12+0xf028], UR4 ;  /* 0x00f028040cff75b2 */ /* 0x0006a40008000100 */
[----:B---3--:R-:W-:Y:S01]  /*18c0*/  NOP ;  /* 0x0000000000007918 */ /* 0x008fe20000000000 */
.L_x_54:
[----:B--2---:R-:W-:Y:S05]  /*18d0*/  BSYNC.RECONVERGENT B4 ;  /* 0x0000000000047941 */ /* 0x004fea0003800200 */
.L_x_53:
[----:B-----5:R-:W-:Y:S01]  /*18e0*/  BAR.SYNC.DEFER_BLOCKING 0x0 ;  /* 0x0000000000007b1d */ /* 0x020fe20000010000 */
[----:B------:R-:W-:Y:S01]  /*18f0*/  UIADD3 UR10, UPT, UPT, UR12, 0xf020, URZ ;  /* 0x0000f0200c0a7890 */ /* 0x000fe2000fffe0ff */
[----:B------:R-:W-:Y:S01]  /*1900*/  ISETP.GE.AND P0, PT, R10, 0x1, PT ;  /* 0x000000010a00780c */ /* 0x000fe20003f06270 */
[----:B------:R-:W-:-:S03]  /*1910*/  USHF.L.U32 UR11, UR7, 0x6, URZ ;  /* 0x00000006070b7899 */ /* 0x000fc600080006ff */
[----:B------:R-:W-:Y:S04]  /*1920*/  BSSY.RECONVERGENT B4, `(.L_x_55) ;  /* 0x000000d000047945 */ /* 0x000fe80003800200 */
[----:B------:R-:W-:Y:S05]  /*1930*/  @P3 BRA `(.L_x_56) ;  /* 0x00000000002c3947 */ /* 0x000fea0003800000 */
[----:B------:R-:W-:Y:S02]  /*1940*/  UMOV UR4, 0x1 ;  /* 0x0000000100047882 */ /* 0x000fe40000000000 */
[----:B------:R-:W-:-:S04]  /*1950*/  UIADD3 UR8, UPT, UPT, -UR4, 0x100000, URZ ;  /* 0x0010000004087890 */ /* 0x000fc8000fffe1ff */
[----:B------:R-:W-:Y:S02]  /*1960*/  USHF.L.U32 UR9, UR8, 0xb, URZ ;  /* 0x0000000b08097899 */ /* 0x000fe400080006ff */
[----:B------:R-:W-:Y:S02]  /*1970*/  USHF.L.U32 UR8, UR8, 0x1, URZ ;  /* 0x0000000108087899 */ /* 0x000fe400080006ff */
[----:B------:R-:W-:-:S04]  /*1980*/  UIADD3 UR4, UPT, UPT, -UR4, 0x100000, URZ ;  /* 0x0010000004047890 */ /* 0x000fc8000fffe1ff */
[----:B------:R-:W-:Y:S02]  /*1990*/  USHF.L.U32 UR5, UR4, 0xb, URZ ;  /* 0x0000000b04057899 */ /* 0x000fe400080006ff */
[----:B------:R-:W-:Y:S01]  /*19a0*/  USHF.L.U32 UR4, UR4, 0x1, URZ ;  /* 0x0000000104047899 */ /* 0x000fe200080006ff */
[----:B------:R-:W2:Y:S03]  /*19b0*/  FENCE.VIEW.ASYNC.S ;  /* 0x00000000000073c6 */ /* 0x000ea60000000000 */
[----:B--2---:R2:W3:Y:S08]  /*19c0*/  SYNCS.EXCH.64 URZ, [UR12+0xf010], UR8 ;  /* 0x00f010080cff75b2 */ /* 0x0044f00008000100 */
[----:B------:R2:W5:Y:S01]  /*19d0*/  SYNCS.EXCH.64 URZ, [UR12+0xf030], UR4 ;  /* 0x00f030040cff75b2 */ /* 0x0005620008000100 */
[----:B------:R-:W-:Y:S01]  /*19e0*/  NOP ;  /* 0x0000000000007918 */ /* 0x000fe20000000000 */
.L_x_56:
[----:B--2---:R-:W-:Y:S05]  /*19f0*/  BSYNC.RECONVERGENT B4 ;  /* 0x0000000000047941 */ /* 0x004fea0003800200 */
.L_x_55:
[----:B------:R-:W-:Y:S05]  /*1a00*/  @!P0 BRA `(.L_x_57) ;  /* 0x0000000800388947 */ /* 0x000fea0003800000 */
[----:B---3-5:R-:W-:Y:S01]  /*1a10*/  BAR.SYNC.DEFER_BLOCKING 0x0 ;  /* 0x0000000000007b1d */ /* 0x028fe20000010000 */
[----:B------:R-:W-:Y:S01]  /*1a20*/  ELECT P1, URZ, PT ;  /* 0x0000000000ff782f */ /* 0x000fe20003820000 */
[----:B------:R-:W-:Y:S01]  /*1a30*/  @!P3 IMAD.MOV.U32 R2, RZ, RZ, 0x5000 ;  /* 0x00005000ff02b424 */ /* 0x000fe200078e00ff */
[----:B------:R-:W-:Y:S02]  /*1a40*/  ULOP3.LUT UR6, UR16, 0x3, URZ, 0xc0, !UPT ;  /* 0x0000000310067892 */ /* 0x000fe4000f8ec0ff */
[----:B------:R-:W-:Y:S01]  /*1a50*/  ISETP.LT.U32.AND P1, PT, R68, 0x20, P1 ;  /* 0x000000204400780c */ /* 0x000fe20000f21070 */
[----:B------:R-:W-:Y:S02]  /*1a60*/  UIADD3 UR4, UPT, UPT, UR12, 0xc000, URZ ;  /* 0x0000c0000c047890 */ /* 0x000fe4000fffe0ff */
[----:B------:R-:W-:Y:S02]  /*1a70*/  ULEA UR28, UR6, UR12, 0xc ;  /* 0x0000000c061c7291 */ /* 0x000fe4000f8e60ff */
[----:B------:R-:W-:Y:S01]  /*1a80*/  ULEA UR30, UR6, UR13, 0x6 ;  /* 0x0000000d061e7291 */ /* 0x000fe2000f8e30ff */
[----:B------:R-:W-:Y:S01]  /*1a90*/  UMOV UR7, UR11 ;  /* 0x0000000b00077c82 */ /* 0x000fe20008000000 */
[----:B------:R-:W-:-:S04]  /*1aa0*/  ELECT P0, URZ, PT ;  /* 0x0000000000ff782f */ /* 0x000fc80003800000 */
[----:B------:R-:W-:Y:S02]  /*1ab0*/  ISETP.LT.U32.AND P0, PT, R68, 0x80, P0 ;  /* 0x000000804400780c */ /* 0x000fe40000701070 */
[----:B------:R-:W-:Y:S01]  /*1ac0*/  VOTEU.ANY UP0, P1 ;  /* 0x0000000000ff7886 */ /* 0x000fe20000800100 */
[----:B------:R-:W-:-:S04]  /*1ad0*/  VOTEU.ANY UP2, P1 ;  /* 0x0000000000ff7886 */ /* 0x000fc80000840100 */
[----:B------:R-:W-:Y:S02]  /*1ae0*/  @UP0 UIADD3 UR5, UPT, UPT, UR12, 0xf000, URZ ;  /* 0x0000f0000c050890 */ /* 0x000fe4000fffe0ff */
[----:B------:R2:W-:Y:S01]  /*1af0*/  @!P3 SYNCS.ARRIVE.TRANS64 RZ, [UR12+0xf000], R2 ;  /* 0x00f00002ffffb9a7 */ /* 0x0005e2000800000c */
[----:B------:R-:W-:Y:S01]  /*1b00*/  @UP0 UMOV UR6, URZ ;  /* 0x000000ff00060c82 */ /* 0x000fe20008000000 */
[----:B------:R-:W-:Y:S01]  /*1b10*/  BAR.SYNC.DEFER_BLOCKING 0x0 ;  /* 0x0000000000007b1d */ /* 0x000fe20000010000 */
[----:B------:R-:W-:-:S05]  /*1b20*/  UISETP.NE.U32.AND UP0, UPT, UR16, URZ, UPT ;  /* 0x000000ff1000728c */ /* 0x000fca000bf05070 */
[----:B------:R-:W-:Y:S01]  /*1b30*/  VOTEU.ANY UP1, P0 ;  /* 0x0000000000ff7886 */ /* 0x000fe20000020100 */
[----:B------:R-:W-:-:S04]  /*1b40*/  VOTEU.ANY UP3, P0 ;  /* 0x0000000000ff7886 */ /* 0x000fc80000060100 */
[----:B------:R-:W-:Y:S01]  /*1b50*/  @UP1 UIADD3 UR29, UPT, UPT, UR12, 0xf000, URZ ;  /* 0x0000f0000c1d1890 */ /* 0x000fe2000fffe0ff */
[----:B------:R-:W-:Y:S01]  /*1b60*/  @UP1 UMOV UR31, URZ ;  /* 0x000000ff001f1c82 */ /* 0x000fe20008000000 */
[----:B------:R2:W-:Y:S01]  /*1b70*/  @UP2 UTMALDG.2D [UR4], [UR20] ;  /* 0x00000004140025b4 */ /* 0x0005e20008008000 */
[----:B------:R3:W-:Y:S06]  /*1b80*/  MEMBAR.ALL.CTA ;  /* 0x0000000000007992 */ /* 0x0007ec0000008000 */
[----:B---3--:R-:W3:Y:S02]  /*1b90*/  FENCE.VIEW.ASYNC.S ;  /* 0x00000000000073c6 */ /* 0x008ee40000000000 */
[----:B---3--:R-:W-:Y:S06]  /*1ba0*/  BAR.SYNC.DEFER_BLOCKING 0x0 ;  /* 0x0000000000007b1d */ /* 0x008fec0000010000 */
[----:B------:R2:W-:Y:S02]  /*1bb0*/  @UP3 UTMALDG.2D [UR28], [UR22] ;  /* 0x0000001c160035b4 */ /* 0x0005e40008008000 */
[----:B------:R-:W-:Y:S06]  /*1bc0*/  BAR.SYNC.DEFER_BLOCKING 0x0 ;  /* 0x0000000000007b1d */ /* 0x000fec0000010000 */
[----:B------:R-:W3:Y:S02]  /*1bd0*/  SYNCS.PHASECHK.TRANS64.TRYWAIT P0, [UR12+0xf000], RZ ;  /* 0x00f000ffff0075a7 */ /* 0x000ee4000800110c */
[----:B--23--:R-:W-:Y:S05]  /*1be0*/  @!P0 BRA `(.L_x_58) ;  /* 0x0000000c00f08947 */ /* 0x00cfea0003800000 */
.L_x_74:
[----:B------:R-:W-:Y:S05]  /*1bf0*/  BRA.U UP0, `(.L_x_59) ;  /* 0x0000000100587547 */ /* 0x000fea000b800000 */
[----:B------:R-:W-:Y:S02]  /*1c00*/  USHF.R.U32.HI UR6, URZ, 0x4, UR12 ;  /* 0x00000004ff067899 */ /* 0x000fe4000801160c */
[----:B------:R-:W-:Y:S02]  /*1c10*/  USHF.R.U32.HI UR4, URZ, 0x4, UR4 ;  /* 0x00000004ff047899 */ /* 0x000fe40008011604 */
[----:B------:R-:W-:Y:S02]  /*1c20*/  USGXT.U32 UR6, UR6, 0xe ;  /* 0x0000000e0606789a */ /* 0x000fe40008000000 */
[----:B------:R-:W-:Y:S01]  /*1c30*/  USGXT.U32 UR4, UR4, 0xe ;  /* 0x0000000e0404789a */ /* 0x000fe20008000000 */
[----:B------:R-:W-:Y:S01]  /*1c40*/  UMOV UR18, 0x1000080 ;  /* 0x0100008000127882 */ /* 0x000fe20000000000 */
[----:B------:R-:W-:Y:S01]  /*1c50*/  UMOV UR19, 0x40004040 ;  /* 0x4000404000137882 */ /* 0x000fe20000000000 */
[----:B------:R-:W-:Y:S01]  /*1c60*/  UMOV UR7, URZ ;  /* 0x000000ff00077c82 */ /* 0x000fe20008000000 */
[----:B------:R-:W-:Y:S01]  /*1c70*/  UMOV UR8, 0xfffffffe ;  /* 0xfffffffe00087882 */ /* 0x000fe20000000000 */
[----:B------:R-:W-:Y:S01]  /*1c80*/  UMOV UR9, 0x7fffbfdf ;  /* 0x7fffbfdf00097882 */ /* 0x000fe20000000000 */
[----:B------:R-:W-:Y:S01]  /*1c90*/  UMOV UR5, URZ ;  /* 0x000000ff00057c82 */ /* 0x000fe20008000000 */
[----:B------:R-:W-:-:S02]  /*1ca0*/  UIADD3.64 UR18, UPT, UPT, UR6, UR18, URZ ;  /* 0x0000001206127297 */ /* 0x000fc4000fffe0ff */
[----:B------:R-:W-:Y:S02]  /*1cb0*/  ULOP3.LUT UR6, UR6, 0x1000000, URZ, 0xfc, !UPT ;  /* 0x0100000006067892 */ /* 0x000fe4000f8efcff */
[----:B------:R-:W-:Y:S01]  /*1cc0*/  UIADD3.64 UR8, UPT, UPT, UR4, -UR8, URZ ;  /* 0x8000000804087297 */ /* 0x000fe2000fffe0ff */
[----:B------:R-:W-:Y:S01]  /*1cd0*/  UMOV UR26, 0x0 ;  /* 0x00000000001a7882 */ /* 0x000fe20000000000 */
[----:B------:R-:W-:Y:S01]  /*1ce0*/  UMOV UR27, 0x4410010 ;  /* 0x04410010001b7882 */ /* 0x000fe20000000000 */
[----:B------:R-:W-:Y:S01]  /*1cf0*/  UMOV UR5, 0x80004020 ;  /* 0x8000402000057882 */ /* 0x000fe20000000000 */
[----:B------:R-:W-:Y:S01]  /*1d00*/  UMOV UR7, 0x40004040 ;  /* 0x4000404000077882 */ /* 0x000fe20000000000 */
[----:B------:R-:W-:Y:S01]  /*1d10*/  UMOV UR28, 0x0 ;  /* 0x00000000001c7882 */ /* 0x000fe20000000000 */
[----:B------:R-:W-:Y:S01]  /*1d20*/  UMOV UR29, 0x4410010 ;  /* 0x04410010001d7882 */ /* 0x000fe20000000000 */
[----:B------:R2:W-:Y:S02]  /*1d30*/  UTCHMMA gdesc[UR4], gdesc[UR6], tmem[UR24], tmem[UR26], idesc[UR27], !UPT ;  /* 0x00ff1a06040075ea */ /* 0x0005e4000f800018 */
[----:B------:R2:W-:Y:S01]  /*1d40*/  UTCHMMA gdesc[UR8], gdesc[UR18], tmem[UR24], tmem[UR28], idesc[UR29], UPT ;  /* 0x00ff1c12080075ea */ /* 0x0005e2000b800018 */
[----:B------:R-:W-:-:S02]  /*1d50*/  NOP ;  /* 0x0000000000007918 */ /* 0x000fc40000000000 */
.L_x_59:
[----:B------:R-:W-:Y:S01]  /*1d60*/  ELECT P0, URZ, PT ;  /* 0x0000000000ff782f */ /* 0x000fe20003800000 */
[----:B--2---:R-:W-:Y:S01]  /*1d70*/  UMOV UR4, UR10 ;  /* 0x0000000a00047c82 */ /* 0x004fe20008000000 */
[----:B------:R-:W-:Y:S02]  /*1d80*/  UMOV UR5, URZ ;  /* 0x000000ff00057c82 */ /* 0x000fe40008000000 */
[----:B------:R-:W-:-:S13]  /*1d90*/  ISETP.LT.U32.AND P0, PT, R68, 0x20, P0 ;  /* 0x000000204400780c */ /* 0x000fda0000701070 */
[----:B------:R-:W-:Y:S01]  /*1da0*/  VOTEU.ANY UP0, P0 ;  /* 0x0000000000ff7886 */ /* 0x000fe20000000100 */
[----:B------:R-:W-:Y:S01]  /*1db0*/  VOTEU.ANY UP1, P0 ;  /* 0x0000000000ff7886 */ /* 0x000fe20000020100 */
[----:B------:R-:W-:-:S03]  /*1dc0*/  ISETP.GE.U32.AND P0, PT, R10, 0x21, PT ;  /* 0x000000210a00780c */ /* 0x000fc60003f06070 */
[----:B------:R-:W-:Y:S02]  /*1dd0*/  @UP0 UMOV UR4, UR4 ;  /* 0x0000000400040c82 */ /* 0x000fe40008000000 */
[----:B------:R2:W-:Y:S01]  /*1de0*/  @UP1 UTCBAR [UR4], URZ ;  /* 0x000000ff040013e9 */ /* 0x0005e200080000ff */
[----:B------:R-:W-:Y:S06]  /*1df0*/  BAR.SYNC.DEFER_BLOCKING 0x0 ;  /* 0x0000000000007b1d */ /* 0x000fec0000010000 */
[----:B------:R-:W3:Y:S02]  /*1e00*/  SYNCS.PHASECHK.TRANS64.TRYWAIT P1, [UR12+0xf020], RZ ;  /* 0x00f020ffff0075a7 */ /* 0x000ee4000802110c */
[----:B--23--:R-:W-:Y:S05]  /*1e10*/  @!P1 BRA `(.L_x_60) ;  /* 0x0000000c00709947 */ /* 0x00cfea0003800000 */
.L_x_75:
[----:B------:R-:W-:Y:S01]  /*1e20*/  IMAD.MOV.U32 R2, RZ, RZ, RZ ;  /* 0x000000ffff027224 */ /* 0x000fe200078e00ff */
[----:B------:R-:W-:Y:S06]  /*1e30*/  @!P0 BRA `(.L_x_57) ;  /* 0x00000004002c8947 */ /* 0x000fec0003800000 */
[----:B------:R-:W2:Y:S01]  /*1e40*/  LDCU UR19, c[0x0][0x3a0] ;  /* 0x00007400ff1377ac */ /* 0x000ea20008000800 */
[----:B------:R-:W-:Y:S01]  /*1e50*/  UMOV UR17, 0x1 ;  /* 0x0000000100117882 */ /* 0x000fe20000000000 */
[----:B------:R-:W-:-:S05]  /*1e60*/  UMOV UR10, 0x20 ;  /* 0x00000020000a7882 */ /* 0x000fca0000000000 */
.L_x_64:
[----:B------:R-:W-:Y:S01]  /*1e70*/  BAR.SYNC.DEFER_BLOCKING 0x0 ;  /* 0x0000000000007b1d */ /* 0x000fe20000010000 */
[----:B------:R-:W-:Y:S01]  /*1e80*/  ULEA UR18, UR17, UR12, 0x3 ;  /* 0x0000000c11127291 */ /* 0x000fe2000f8e18ff */
[----:B------:R-:W-:Y:S01]  /*1e90*/  @!P3 IMAD.MOV.U32 R3, RZ, RZ, 0x5000 ;  /* 0x00005000ff03b424 */ /* 0x000fe200078e00ff */
[----:B------:R-:W-:Y:S01]  /*1ea0*/  ELECT P1, URZ, PT ;  /* 0x0000000000ff782f */ /* 0x000fe20003820000 */
[----:B------:R-:W-:-:S03]  /*1eb0*/  ULEA UR8, UR17, UR12, 0xc ;  /* 0x0000000c11087291 */ /* 0x000fc6000f8e60ff */
[----:B------:R-:W-:Y:S02]  /*1ec0*/  ISETP.LT.U32.AND P1, PT, R68, 0x20, P1 ;  /* 0x000000204400780c */ /* 0x000fe40000f21070 */
[----:B------:R-:W-:Y:S01]  /*1ed0*/  ELECT P0, URZ, PT ;  /* 0x0000000000ff782f */ /* 0x000fe20003800000 */
[----:B------:R-:W-:-:S03]  /*1ee0*/  UIADD3 UR8, UPT, UPT, UR8, 0xc000, URZ ;  /* 0x0000c00008087890 */ /* 0x000fc6000fffe0ff */
[----:B------:R-:W-:Y:S01]  /*1ef0*/  ISETP.LT.U32.AND P0, PT, R68, 0x80, P0 ;  /* 0x000000804400780c */ /* 0x000fe20000701070 */
[----:B------:R-:W-:Y:S02]  /*1f00*/  ULEA UR4, UR17, UR12, 0xe ;  /* 0x0000000c11047291 */ /* 0x000fe4000f8e70ff */
[----:B------:R-:W-:Y:S01]  /*1f10*/  ULOP3.LUT UR5, UR16, 0x3, URZ, 0xc0, !UPT ;  /* 0x0000000310057892 */ /* 0x000fe2000f8ec0ff */
[----:B------:R-:W-:-:S03]  /*1f20*/  UMOV UR31, UR10 ;  /* 0x0000000a001f7c82 */ /* 0x000fc60008000000 */
[----:B------:R-:W-:Y:S01]  /*1f30*/  ULEA UR28, UR5, UR4, 0xc ;  /* 0x00000004051c7291 */ /* 0x000fe2000f8e60ff */
[----:B------:R-:W-:Y:S01]  /*1f40*/  VOTEU.ANY UP0, P1 ;  /* 0x0000000000ff7886 */ /* 0x000fe20000800100 */
[----:B------:R-:W-:Y:S01]  /*1f50*/  ULEA UR30, UR5, UR13, 0x6 ;  /* 0x0000000d051e7291 */ /* 0x000fe2000f8e30ff */
[----:B------:R3:W-:Y:S03]  /*1f60*/  @!P3 SYNCS.ARRIVE.TRANS64 RZ, [UR18+0xf000], R3 ;  /* 0x00f00003ffffb9a7 */ /* 0x0007e60008000012 */
[----:B------:R-:W-:Y:S01]  /*1f70*/  VOTEU.ANY UP1, P0 ;  /* 0x0000000000ff7886 */ /* 0x000fe20000020100 */
[----:B------:R-:W-:Y:S01]  /*1f80*/  @UP0 UIADD3 UR9, UPT, UPT, UR18, 0xf000, URZ ;  /* 0x0000f00012090890 */ /* 0x000fe2000fffe0ff */
[----:B------:R-:W-:Y:S01]  /*1f90*/  VOTEU.ANY UP0, P1 ;  /* 0x0000000000ff7886 */ /* 0x000fe20000800100 */
[----:B------:R-:W-:Y:S02]  /*1fa0*/  BAR.SYNC.DEFER_BLOCKING 0x0 ;  /* 0x0000000000007b1d */ /* 0x000fe40000010000 */
[----:B------:R-:W-:Y:S01]  /*1fb0*/  @UP1 UIADD3 UR29, UPT, UPT, UR18, 0xf000, URZ ;  /* 0x0000f000121d1890 */ /* 0x000fe2000fffe0ff */
[----:B---3--:R-:W-:-:S03]  /*1fc0*/  IMAD.U32 R3, R2, -0x80000000, RZ ;  /* 0x8000000002037824 */ /* 0x008fc600078e00ff */
[----:B------:R-:W-:Y:S01]  /*1fd0*/  VOTEU.ANY UP1, P0 ;  /* 0x0000000000ff7886 */ /* 0x000fe20000020100 */
[----:B------:R3:W-:Y:S01]  /*1fe0*/  @UP0 UTMALDG.2D [UR8], [UR20] ;  /* 0x00000008140005b4 */ /* 0x0007e20008008000 */
[----:B------:R-:W-:Y:S01]  /*1ff0*/  UISETP.NE.U32.AND UP0, UPT, UR16, URZ, UPT ;  /* 0x000000ff1000728c */ /* 0x000fe2000bf05070 */
[----:B------:R5:W-:Y:S06]  /*2000*/  MEMBAR.ALL.CTA ;  /* 0x0000000000007992 */ /* 0x000bec0000008000 */
[----:B-----5:R-:W5:Y:S02]  /*2010*/  FENCE.VIEW.ASYNC.S ;  /* 0x00000000000073c6 */ /* 0x020f640000000000 */
[----:B-----5:R-:W-:Y:S06]  /*2020*/  BAR.SYNC.DEFER_BLOCKING 0x0 ;  /* 0x0000000000007b1d */ /* 0x020fec0000010000 */
[----:B------:R3:W-:Y:S02]  /*2030*/  @UP1 UTMALDG.2D [UR28], [UR22] ;  /* 0x0000001c160015b4 */ /* 0x0007e40008008000 */
[----:B------:R-:W-:Y:S06]  /*2040*/  BAR.SYNC.DEFER_BLOCKING 0x0 ;  /* 0x0000000000007b1d */ /* 0x000fec0000010000 */
[----:B------:R-:W5:Y:S02]  /*2050*/  SYNCS.PHASECHK.TRANS64.TRYWAIT P0, [UR18+0xf000], R3 ;  /* 0x00f00003ff0075a7 */ /* 0x000f640008001112 */
[----:B---3-5:R-:W-:Y:S05]  /*2060*/  @!P0 BRA `(.L_x_61) ;  /* 0x0000000800e88947 */ /* 0x028fea0003800000 */
.L_x_76:
[----:B------:R-:W-:Y:S05]  /*2070*/  BRA.U UP0, `(.L_x_62) ;  /* 0x0000000100507547 */ /* 0x000fea000b800000 */
[----:B------:R-:W-:Y:S02]  /*2080*/  USHF.R.U32.HI UR6, URZ, 0x4, UR8 ;  /* 0x00000004ff067899 */ /* 0x000fe40008011608 */
[----:B------:R-:W-:Y:S02]  /*2090*/  USHF.R.U32.HI UR8, URZ, 0x4, UR4 ;  /* 0x00000004ff087899 */ /* 0x000fe40008011604 */
[----:B------:R-:W-:Y:S02]  /*20a0*/  USGXT.U32 UR6, UR6, 0xe ;  /* 0x0000000e0606789a */ /* 0x000fe40008000000 */
[----:B------:R-:W-:Y:S02]  /*20b0*/  USGXT.U32 UR8, UR8, 0xe ;  /* 0x0000000e0808789a */ /* 0x000fe40008000000 */
[----:B------:R-:W-:Y:S02]  /*20c0*/  UIADD3 UR26, UP0, UPT, UR6, 0x2, URZ ;  /* 0x00000002061a7890 */ /* 0x000fe4000ff1e0ff */
[----:B------:R-:W-:Y:S01]  /*20d0*/  UIADD3 UR28, UP1, UPT, UR8, 0x1000080, URZ ;  /* 0x01000080081c7890 */ /* 0x000fe2000ff3e0ff */
[----:B------:R-:W-:Y:S01]  /*20e0*/  UMOV UR4, URZ ;  /* 0x000000ff00047c82 */ /* 0x000fe20008000000 */
[----:B------:R-:W-:Y:S01]  /*20f0*/  UMOV UR5, URZ ;  /* 0x000000ff00057c82 */ /* 0x000fe20008000000 */
[----:B------:R-:W-:-:S02]  /*2100*/  ULOP3.LUT UR8, UR8, 0x1000000, URZ, 0xfc, !UPT ;  /* 0x0100000008087892 */ /* 0x000fc4000f8efcff */
[----:B------:R-:W-:Y:S02]  /*2110*/  UIADD3.X UR27, UPT, UPT, UR4, -0x7fffbfe0, URZ, UP0, !UPT ;  /* 0x80004020041b7890 */ /* 0x000fe400087fe4ff */
[----:B------:R-:W-:Y:S01]  /*2120*/  UIADD3.X UR29, UPT, UPT, UR5, 0x40004040, URZ, UP1, !UPT ;  /* 0x40004040051d7890 */ /* 0x000fe20008ffe4ff */
[----:B------:R-:W-:Y:S01]  /*2130*/  UMOV UR30, 0x0 ;  /* 0x00000000001e7882 */ /* 0x000fe20000000000 */
[----:B------:R-:W-:Y:S01]  /*2140*/  UMOV UR31, 0x4410010 ;  /* 0x04410010001f7882 */ /* 0x000fe20000000000 */
[----:B------:R-:W-:Y:S01]  /*2150*/  UMOV UR7, 0x80004020 ;  /* 0x8000402000077882 */ /* 0x000fe20000000000 */
[----:B------:R-:W-:Y:S01]  /*2160*/  UMOV UR9, 0x40004040 ;  /* 0x4000404000097882 */ /* 0x000fe20000000000 */
[----:B------:R-:W-:Y:S01]  /*2170*/  UMOV UR4, 0x0 ;  /* 0x0000000000047882 */ /* 0x000fe20000000000 */
[----:B------:R-:W-:Y:S01]  /*2180*/  UMOV UR5, 0x4410010 ;  /* 0x0441001000057882 */ /* 0x000fe20000000000 */
[----:B------:R3:W-:Y:S02]  /*2190*/  UTCHMMA gdesc[UR6], gdesc[UR8], tmem[UR24], tmem[UR30], idesc[UR31], UPT ;  /* 0x00ff1e08060075ea */ /* 0x0007e4000b800018 */
[----:B------:R3:W-:Y:S01]  /*21a0*/  UTCHMMA gdesc[UR26], gdesc[UR28], tmem[UR24], tmem[UR4], idesc[UR5], UPT ;  /* 0x00ff041c1a0075ea */ /* 0x0007e2000b800018 */
[----:B------:R-:W-:-:S02]  /*21b0*/  NOP ;  /* 0x0000000000007918 */ /* 0x000fc40000000000 */
.L_x_62:
[----:B------:R-:W-:Y:S01]  /*21c0*/  ELECT P0, URZ, PT ;  /* 0x0000000000ff782f */ /* 0x000fe20003800000 */
[----:B---3--:R-:W-:-:S03]  /*21d0*/  UIADD3 UR4, UPT, UPT, UR18, 0xf020, URZ ;  /* 0x0000f02012047890 */ /* 0x008fc6000fffe0ff */
[----:B------:R-:W-:Y:S01]  /*21e0*/  ISETP.LT.U32.AND P0, PT, R68, 0x20, P0 ;  /* 0x000000204400780c */ /* 0x000fe20000701070 */
[----:B------:R-:W-:-:S12]  /*21f0*/  UMOV UR5, URZ ;  /* 0x000000ff00057c82 */ /* 0x000fd80008000000 */
[----:B------:R-:W-:Y:S01]  /*2200*/  VOTEU.ANY UP0, P0 ;  /* 0x0000000000ff7886 */ /* 0x000fe20000000100 */
[----:B------:R-:W-:-:S04]  /*2210*/  VOTEU.ANY UP1, P0 ;  /* 0x0000000000ff7886 */ /* 0x000fc80000020100 */
[----:B------:R-:W-:Y:S02]  /*2220*/  @UP0 UMOV UR4, UR4 ;  /* 0x0000000400040c82 */ /* 0x000fe40008000000 */
[----:B------:R3:W-:Y:S01]  /*2230*/  @UP1 UTCBAR [UR4], URZ ;  /* 0x000000ff040013e9 */ /* 0x0007e200080000ff */
[----:B------:R-:W-:Y:S06]  /*2240*/  BAR.SYNC.DEFER_BLOCKING 0x0 ;  /* 0x0000000000007b1d */ /* 0x000fec0000010000 */
[----:B------:R-:W5:Y:S02]  /*2250*/  SYNCS.PHASECHK.TRANS64.TRYWAIT P0, [UR18+0xf020], R3 ;  /* 0x00f02003ff0075a7 */ /* 0x000f640008001112 */
[----:B---3-5:R-:W-:Y:S05]  /*2260*/  @!P0 BRA `(.L_x_63) ;  /* 0x0000000800748947 */ /* 0x028fea0003800000 */
.L_x_77:
[----:B------:R-:W-:Y:S02]  /*2270*/  UIADD3 UR17, UPT, UPT, UR17, 0x1, URZ ;  /* 0x0000000111117890 */ /* 0x000fe4000fffe0ff */
[----:B------:R-:W-:Y:S02]  /*2280*/  UIADD3 UR10, UPT, UPT, UR10, 0x20, URZ ;  /* 0x000000200a0a7890 */ /* 0x000fe4000fffe0ff */
[----:B------:R-:W-:-:S04]  /*2290*/  UISETP.NE.U32.AND UP0, UPT, UR17, 0x3, UPT ;  /* 0x000000031100788c */ /* 0x000fc8000bf05070 */
[----:B------:R-:W-:Y:S02]  /*22a0*/  USEL UR17, UR17, URZ, UP0 ;  /* 0x000000ff11117287 */ /* 0x000fe40008000000 */
[----:B------:R-:W-:Y:S02]  /*22b0*/  USEL UR4, URZ, 0x1, UP0 ;  /* 0x00000001ff047887 */ /* 0x000fe40008000000 */
[----:B--2---:R-:W-:-:S04]  /*22c0*/  UISETP.GE.AND UP0, UPT, UR10, UR19, UPT ;  /* 0x000000130a00728c */ /* 0x004fc8000bf06270 */
[----:B------:R-:W-:-:S05]  /*22d0*/  LOP3.LUT R2, R2, UR4, RZ, 0x3c, !PT ;  /* 0x0000000402027c12 */ /* 0x000fca000f8e3cff */
[----:B------:R-:W-:Y:S05]  /*22e0*/  BRA.U !UP0, `(.L_x_64) ;  /* 0xfffffff908e07547 */ /* 0x000fea000b83ffff */
.L_x_57:
[----:B---3-5:R-:W-:Y:S06]  /*22f0*/  BAR.SYNC.DEFER_BLOCKING 0x0 ;  /* 0x0000000000007b1d */ /* 0x028fec0000010000 */
[----:B------:R-:W-:Y:S04]  /*2300*/  BSSY.RECONVERGENT B4, `(.L_x_65) ;  /* 0x0000004000047945 */ /* 0x000fe80003800200 */
[----:B------:R-:W-:Y:S05]  /*2310*/  @P3 BRA `(.L_x_66) ;  /* 0x0000000000083947 */ /* 0x000fea0003800000 */
[----:B------:R-:W2:Y:S02]  /*2320*/  SYNCS.CCTL.IV [UR12+0xf000] ;  /* 0x00f00000ff0079b1 */ /* 0x000ea4000800000c */
[----:B--2---:R-:W2:Y:S02]  /*2330*/  SYNCS.CCTL.IV [UR12+0xf020] ;  /* 0x00f02000ff0079b1 */ /* 0x004ea4000800000c */
.L_x_66:
[----:B------:R-:W-:Y:S05]  /*2340*/  BSYNC.RECONVERGENT B4 ;  /* 0x0000000000047941 */ /* 0x000fea0003800200 */
.L_x_65:
[----:B--2---:R-:W-:Y:S06]  /*2350*/  BAR.SYNC.DEFER_BLOCKING 0x0 ;  /* 0x0000000000007b1d */ /* 0x004fec0000010000 */
[----:B------:R-:W-:Y:S04]  /*2360*/  BSSY.RECONVERGENT B4, `(.L_x_67) ;  /* 0x0000004000047945 */ /* 0x000fe80003800200 */
[----:B------:R-:W-:Y:S05]  /*2370*/  @P3 BRA `(.L_x_68) ;  /* 0x0000000000083947 */ /* 0x000fea0003800000 */
[----:B------:R-:W2:Y:S02]  /*2380*/  SYNCS.CCTL.IV [UR12+0xf008] ;  /* 0x00f00800ff0079b1 */ /* 0x000ea4000800000c */
[----:B--2---:R-:W2:Y:S02]  /*2390*/  SYNCS.CCTL.IV [UR12+0xf028] ;  /* 0x00f02800ff0079b1 */ /* 0x004ea4000800000c */
.L_x_68:
[----:B------:R-:W-:Y:S05]  /*23a0*/  BSYNC.RECONVERGENT B4 ;  /* 0x0000000000047941 */ /* 0x000fea0003800200 */
.L_x_67:
[----:B--2---:R-:W-:Y:S06]  /*23b0*/  BAR.SYNC.DEFER_BLOCKING 0x0 ;  /* 0x0000000000007b1d */ /* 0x004fec0000010000 */
[----:B------:R-:W-:Y:S04]  /*23c0*/  BSSY.RECONVERGENT B4, `(.L_x_69) ;  /* 0x0000004000047945 */ /* 0x000fe80003800200 */
[----:B------:R-:W-:Y:S05]  /*23d0*/  @P3 BRA `(.L_x_70) ;  /* 0x0000000000083947 */ /* 0x000fea0003800000 */
[----:B------:R-:W2:Y:S02]  /*23e0*/  SYNCS.CCTL.IV [UR12+0xf010] ;  /* 0x00f01000ff0079b1 */ /* 0x000ea4000800000c */
[----:B--2---:R-:W2:Y:S02]  /*23f0*/  SYNCS.CCTL.IV [UR12+0xf030] ;  /* 0x00f03000ff0079b1 */ /* 0x004ea4000800000c */
.L_x_70:
[----:B------:R-:W-:Y:S05]  /*2400*/  BSYNC.RECONVERGENT B4 ;  /* 0x0000000000047941 */ /* 0x000fea0003800200 */
.L_x_69:
[----:B------:R-:W-:Y:S01]  /*2410*/  ULOP3.LUT UR5, UR16, 0x3, URZ, 0xc0, !UPT ;  /* 0x0000000310057892 */ /* 0x000fe2000f8ec0ff */
[C---:B------:R-:W-:Y:S01]  /*2420*/  IMAD.SHL.U32 R4, R0.reuse, 0x80, RZ ;  /* 0x0000008000047824 */ /* 0x040fe200078e00ff */
[----:B------:R-:W-:Y:S01]  /*2430*/  USHF.L.U32 UR16, UR16, 0x5, URZ ;  /* 0x0000000510107899 */ /* 0x000fe200080006ff */
[C---:B------:R-:W-:Y:S01]  /*2440*/  IMAD.SHL.U32 R2, R0.reuse, 0x40, RZ ;  /* 0x0000004000027824 */ /* 0x040fe200078e00ff */
[----:B------:R-:W-:Y:S01]  /*2450*/  ULEA UR4, UR5, UR24, 0x15 ;  /* 0x0000001805047291 */ /* 0x000fe2000f8ea8ff */
[C---:B------:R-:W-:Y:S01]  /*2460*/  IMAD.SHL.U32 R3, R0.reuse, 0x10, RZ ;  /* 0x0000001000037824 */ /* 0x040fe200078e00ff */
[----:B------:R-:W-:Y:S01]  /*2470*/  ULOP3.LUT UR16, UR16, 0x80, URZ, 0xc0, !UPT ;  /* 0x0000008010107892 */ /* 0x000fe2000f8ec0ff */
[----:B------:R-:W-:Y:S01]  /*2480*/  IMAD.SHL.U32 R0, R0, 0x200, RZ ;  /* 0x0000020000007824 */ /* 0x000fe200078e00ff */
[----:B------:R-:W-:Y:S02]  /*2490*/  LOP3.LUT R5, R4, 0x4780, RZ, 0xc0, !PT ;  /* 0x0000478004057812 */ /* 0x000fe400078ec0ff */
[----:B------:R-:W-:-:S02]  /*24a0*/  ELECT P0, URZ, PT ;  /* 0x0000000000ff782f */ /* 0x000fc40003800000 */
[----:B------:R-:W-:Y:S01]  /*24b0*/  LOP3.LUT R2, R2, 0x1800, RZ, 0xc0, !PT ;  /* 0x0000180002027812 */ /* 0x000fe200078ec0ff */
[----:B------:R-:W-:Y:S01]  /*24c0*/  UIADD3 UR4, UPT, UPT, UR4, UR16, URZ ;  /* 0x0000001004047290 */ /* 0x000fe2000fffe0ff */
[----:B------:R-:W-:Y:S01]  /*24d0*/  LOP3.LUT R5, R5, 0x2000, R0, 0xf8, !PT ;  /* 0x0000200005057812 */ /* 0x000fe200078ef800 */
[----:B------:R-:W-:Y:S01]  /*24e0*/  UMOV UR6, UR11 ;  /* 0x0000000b00067c82 */ /* 0x000fe20008000000 */
[----:B------:R-:W-:Y:S02]  /*24f0*/  LOP3.LUT R2, R2, 0x70, R3, 0xf8, !PT ;  /* 0x0000007002027812 */ /* 0x000fe400078ef803 */
[----:B------:R-:W-:Y:S02]  /*2500*/  ISETP.LT.U32.AND P0, PT, R68, 0x80, P0 ;  /* 0x000000804400780c */ /* 0x000fe40000701070 */
[----:B------:R-:W-:Y:S02]  /*2510*/  LOP3.LUT R2, R5, R2, RZ, 0xfc, !PT ;  /* 0x0000000205027212 */ /* 0x000fe400078efcff */
[----:B----4-:R-:W-:Y:S01]  /*2520*/  LDTM.16dp32bit_t0_t15.x64 R4, tmem[UR4] ;  /* 0x00000004000479ee */ /* 0x010fe20008b00000 */
[----:B------:R-:W3:Y:S01]  /*2530*/  LDTM.16dp32bit_t16_t31.x64 R4, tmem[UR4+0x40] ;  /* 0x00004004000479ee */ /* 0x000ee20008b20000 */
[----:B------:R-:W-:Y:S01]  /*2540*/  NOP ;  /* 0x0000000000007918 */ /* 0x000fe20000000000 */
[C---:B------:R-:W-:Y:S01]  /*2550*/  LOP3.LUT R0, R2.reuse, 0x10, RZ, 0x3c, !PT ;  /* 0x0000001002007812 */ /* 0x040fe200078e3cff */
[----:B------:R-:W-:Y:S01]  /*2560*/  ULEA UR4, UR5, UR12, 0xd ;  /* 0x0000000c05047291 */ /* 0x000fe2000f8e68ff */
[----:B------:R-:W-:Y:S01]  /*2570*/  LOP3.LUT R3, R2, 0x20, RZ, 0x3c, !PT ;  /* 0x0000002002037812 */ /* 0x000fe200078e3cff */
[----:B------:R-:W-:-:S03]  /*2580*/  ULEA UR5, UR5, UR13, 0x6 ;  /* 0x0000000d05057291 */ /* 0x000fc6000f8e30ff */
[----:B---3--:R-:W-:Y:S01]  /*2590*/  VOTEU.ANY UP1, P0 ;  /* 0x0000000000ff7886 */ /* 0x008fe20000020100 */
[----:B------:R-:W-:Y:S01]  /*25a0*/  VOTEU.ANY UP0, P0 ;  /* 0x0000000000ff7886 */ /* 0x000fe20000000100 */
[----:B------:R-:W-:Y:S02]  /*25b0*/  F2FP.F16.F32.PACK_AB R4, R5, R4 ;  /* 0x000000040504723e */ /* 0x000fe400000000ff */
[----:B------:R-:W-:Y:S02]  /*25c0*/  F2FP.F16.F32.PACK_AB R5, R7, R6 ;  /* 0x000000060705723e */ /* 0x000fe400000000ff */
[----:B------:R-:W-:Y:S02]  /*25d0*/  F2FP.F16.F32.PACK_AB R12, R13, R12 ;  /* 0x0000000c0d0c723e */ /* 0x000fe400000000ff */
[----:B------:R-:W-:Y:S02]  /*25e0*/  F2FP.F16.F32.PACK_AB R6, R9, R8 ;  /* 0x000000080906723e */ /* 0x000fe400000000ff */
[----:B------:R-:W-:-:S02]  /*25f0*/  F2FP.F16.F32.PACK_AB R7, R11, R10 ;  /* 0x0000000a0b07723e */ /* 0x000fc400000000ff */
[----:B------:R-:W-:Y:S02]  /*2600*/  F2FP.F16.F32.PACK_AB R13, R15, R14 ;  /* 0x0000000e0f0d723e */ /* 0x000fe400000000ff */
[----:B------:R-:W-:Y:S01]  /*2610*/  F2FP.F16.F32.PACK_AB R20, R21, R20 ;  /* 0x000000141514723e */ /* 0x000fe200000000ff */
[----:B--2---:R2:W-:Y:S01]  /*2620*/  STS.128 [R2+UR12], R4 ;  /* 0x0000000402007988 */ /* 0x0045e20008000c0c */
[----:B------:R-:W-:Y:S02]  /*2630*/  F2FP.F16.F32.PACK_AB R14, R17, R16 ;  /* 0x00000010110e723e */ /* 0x000fe400000000ff */
[----:B------:R-:W-:Y:S02]  /*2640*/  F2FP.F16.F32.PACK_AB R15, R19, R18 ;  /* 0x00000012130f723e */ /* 0x000fe400000000ff */
[----:B------:R-:W-:Y:S02]  /*2650*/  F2FP.F16.F32.PACK_AB R21, R23, R22 ;  /* 0x000000161715723e */ /* 0x000fe400000000ff */
[----:B------:R-:W-:Y:S01]  /*2660*/  F2FP.F16.F32.PACK_AB R28, R29, R28 ;  /* 0x0000001c1d1c723e */ /* 0x000fe200000000ff */
[----:B------:R2:W-:Y:S01]  /*2670*/  STS.128 [R0+UR12], R12 ;  /* 0x0000000c00007988 */ /* 0x0005e20008000c0c */
[----:B------:R-:W-:-:S02]  /*2680*/  F2FP.F16.F32.PACK_AB R22, R25, R24 ;  /* 0x000000181916723e */ /* 0x000fc400000000ff */
[----:B------:R-:W-:Y:S02]  /*2690*/  F2FP.F16.F32.PACK_AB R23, R27, R26 ;  /* 0x0000001a1b17723e */ /* 0x000fe400000000ff */
[----:B------:R-:W-:Y:S02]  /*26a0*/  F2FP.F16.F32.PACK_AB R29, R31, R30 ;  /* 0x0000001e1f1d723e */ /* 0x000fe400000000ff */
[----:B------:R-:W-:Y:S01]  /*26b0*/  F2FP.F16.F32.PACK_AB R36, R37, R36 ;  /* 0x000000242524723e */ /* 0x000fe200000000ff */
[----:B------:R2:W-:Y:S01]  /*26c0*/  STS.128 [R3+UR12], R20 ;  /* 0x0000001403007988 */ /* 0x0005e20008000c0c */
[----:B------:R-:W-:Y:S02]  /*26d0*/  F2FP.F16.F32.PACK_AB R30, R33, R32 ;  /* 0x00000020211e723e */ /* 0x000fe400000000ff */
[----:B------:R-:W-:Y:S02]  /*26e0*/  F2FP.F16.F32.PACK_AB R31, R35, R34 ;  /* 0x00000022231f723e */ /* 0x000fe400000000ff */
[----:B------:R-:W-:-:S02]  /*26f0*/  F2FP.F16.F32.PACK_AB R37, R39, R38 ;  /* 0x000000262725723e */ /* 0x000fc400000000ff */
[----:B------:R-:W-:Y:S02]  /*2700*/  F2FP.F16.F32.PACK_AB R44, R45, R44 ;  /* 0x0000002c2d2c723e */ /* 0x000fe400000000ff */
[----:B------:R-:W-:Y:S02]  /*2710*/  LOP3.LUT R8, R2, 0x30, RZ, 0x3c, !PT ;  /* 0x0000003002087812 */ /* 0x000fe400078e3cff */
[----:B------:R-:W-:Y:S02]  /*2720*/  F2FP.F16.F32.PACK_AB R38, R41, R40 ;  /* 0x000000282926723e */ /* 0x000fe400000000ff */
[----:B------:R-:W-:Y:S01]  /*2730*/  F2FP.F16.F32.PACK_AB R39, R43, R42 ;  /* 0x0000002a2b27723e */ /* 0x000fe200000000ff */
[----:B------:R2:W-:Y:S01]  /*2740*/  STS.128 [R8+UR12], R28 ;  /* 0x0000001c08007988 */ /* 0x0005e20008000c0c */
[----:B------:R-:W-:Y:S02]  /*2750*/  F2FP.F16.F32.PACK_AB R45, R47, R46 ;  /* 0x0000002e2f2d723e */ /* 0x000fe400000000ff */
[----:B------:R-:W-:-:S02]  /*2760*/  F2FP.F16.F32.PACK_AB R52, R53, R52 ;  /* 0x000000343534723e */ /* 0x000fc400000000ff */
[C---:B------:R-:W-:Y:S02]  /*2770*/  LOP3.LUT R9, R2.reuse, 0x40, RZ, 0x3c, !PT ;  /* 0x0000004002097812 */ /* 0x040fe400078e3cff */
[----:B------:R-:W-:Y:S02]  /*2780*/  F2FP.F16.F32.PACK_AB R46, R49, R48 ;  /* 0x00000030312e723e */ /* 0x000fe400000000ff */
[----:B------:R-:W-:Y:S01]  /*2790*/  F2FP.F16.F32.PACK_AB R47, R51, R50 ;  /* 0x00000032332f723e */ /* 0x000fe200000000ff */
[----:B------:R2:W-:Y:S01]  /*27a0*/  STS.128 [R9+UR12], R36 ;  /* 0x0000002409007988 */ /* 0x0005e20008000c0c */
[----:B------:R-:W-:Y:S02]  /*27b0*/  F2FP.F16.F32.PACK_AB R53, R55, R54 ;  /* 0x000000363735723e */ /* 0x000fe400000000ff */
[----:B------:R-:W-:Y:S02]  /*27c0*/  F2FP.F16.F32.PACK_AB R60, R61, R60 ;  /* 0x0000003c3d3c723e */ /* 0x000fe400000000ff */
[----:B------:R-:W-:-:S02]  /*27d0*/  LOP3.LUT R10, R2, 0x50, RZ, 0x3c, !PT ;  /* 0x00000050020a7812 */ /* 0x000fc400078e3cff */
[----:B------:R-:W-:Y:S02]  /*27e0*/  F2FP.F16.F32.PACK_AB R54, R57, R56 ;  /* 0x000000383936723e */ /* 0x000fe400000000ff */
[----:B------:R-:W-:Y:S01]  /*27f0*/  F2FP.F16.F32.PACK_AB R55, R59, R58 ;  /* 0x0000003a3b37723e */ /* 0x000fe200000000ff */
[----:B------:R2:W-:Y:S01]  /*2800*/  STS.128 [R10+UR12], R44 ;  /* 0x0000002c0a007988 */ /* 0x0005e20008000c0c */
[----:B------:R-:W-:Y:S02]  /*2810*/  F2FP.F16.F32.PACK_AB R61, R63, R62 ;  /* 0x0000003e3f3d723e */ /* 0x000fe400000000ff */
[C---:B------:R-:W-:Y:S02]  /*2820*/  LOP3.LUT R11, R2.reuse, 0x60, RZ, 0x3c, !PT ;  /* 0x00000060020b7812 */ /* 0x040fe400078e3cff */
[----:B------:R-:W-:Y:S02]  /*2830*/  F2FP.F16.F32.PACK_AB R62, R65, R64 ;  /* 0x00000040413e723e */ /* 0x000fe400000000ff */
[----:B------:R-:W-:Y:S01]  /*2840*/  F2FP.F16.F32.PACK_AB R63, R67, R66 ;  /* 0x00000042433f723e */ /* 0x000fe200000000ff */
[----:B------:R2:W-:Y:S01]  /*2850*/  STS.128 [R11+UR12], R52 ;  /* 0x000000340b007988 */ /* 0x0005e20008000c0c */
[----:B------:R-:W-:-:S05]  /*2860*/  LOP3.LUT R16, R2, 0x70, RZ, 0x3c, !PT ;  /* 0x0000007002107812 */ /* 0x000fca00078e3cff */
[----:B------:R2:W-:Y:S01]  /*2870*/  STS.128 [R16+UR12], R60 ;  /* 0x0000003c10007988 */ /* 0x0005e20008000c0c */
[----:B------:R3:W-:Y:S06]  /*2880*/  MEMBAR.ALL.CTA ;  /* 0x0000000000007992 */ /* 0x0007ec0000008000 */
[----:B---3--:R-:W3:Y:S02]  /*2890*/  FENCE.VIEW.ASYNC.S ;  /* 0x00000000000073c6 */ /* 0x008ee40000000000 */
[----:B---3--:R-:W-:Y:S06]  /*28a0*/  BAR.SYNC.DEFER_BLOCKING 0x0 ;  /* 0x0000000000007b1d */ /* 0x008fec0000010000 */
[----:B------:R2:W-:Y:S01]  /*28b0*/  @UP1 UTMASTG.2D [UR4], [UR14] ;  /* 0x000000040e0013b5 */ /* 0x0005e20008008000 */
[----:B------:R0:W-:Y:S01]  /*28c0*/  UTMACMDFLUSH ;  /* 0x00000000000079b7 */ /* 0x0001e20000000000 */
[----:B------:R-:W-:-:S04]  /*28d0*/  DEPBAR.LE SB0, 0x0 ;  /* 0x000080000000791a */ /* 0x000fc80000000000 */
[----:B------:R-:W-:Y:S08]  /*28e0*/  BAR.SYNC.DEFER_BLOCKING 0x0 ;  /* 0x0000000000007b1d */ /* 0x000ff00000010000 */
[----:B------:R-:W-:Y:S06]  /*28f0*/  BAR.SYNC.DEFER_BLOCKING 0x0 ;  /* 0x0000000000007b1d */ /* 0x000fec0000010000 */
[----:B--2---:R-:W-:Y:S05]  /*2900*/  @P2 BRA `(.L_x_71) ;  /* 0x0000000000a02947 */ /* 0x004fea0003800000 */
[----:B------:R-:W2:Y:S01]  /*2910*/  S2UR UR5, SR_CgaCtaId ;  /* 0x00000000000579c3 */ /* 0x000ea20000008800 */
[----:B------:R-:W-:Y:S01]  /*2920*/  NOP ;  /* 0x0000000000007918 */ /* 0x000fe20000000000 */
[----:B------:R-:W-:Y:S01]  /*2930*/  UMOV UR4, 0x50 ;  /* 0x0000005000047882 */ /* 0x000fe20000000000 */
[----:B------:R-:W-:Y:S02]  /*2940*/  IMAD.U32 R0, RZ, RZ, UR24 ;  /* 0x00000018ff007e24 */ /* 0x000fe4000f8e00ff */
[----:B------:R-:W-:Y:S02]  /*2950*/  IMAD.MOV.U32 R3, RZ, RZ, 0xff ;  /* 0x000000ffff037424 */ /* 0x000fe400078e00ff */
[----:B------:R-:W-:Y:S01]  /*2960*/  IMAD.MOV.U32 R7, RZ, RZ, 0x1 ;  /* 0x00000001ff077424 */ /* 0x000fe200078e00ff */
[----:B------:R-:W-:-:S04]  /*2970*/  LOP3.LUT R0, R0, 0xffff, RZ, 0xc0, !PT ;  /* 0x0000ffff00007812 */ /* 0x000fc800078ec0ff */
[----:B------:R-:W-:-:S05]  /*2980*/  SHF.R.U32.HI R0, RZ, 0x5, R0 ;  /* 0x00000005ff007819 */ /* 0x000fca0000011600 */
[----:B------:R-:W-:Y:S01]  /*2990*/  VIADD R2, R0, 0x10 ;  /* 0x0000001000027836 */ /* 0x000fe20000000000 */
[----:B------:R-:W-:Y:S01]  /*29a0*/  SHF.L.U32 R0, R3, R0, RZ ;  /* 0x0000000003007219 */ /* 0x000fe200000006ff */
[----:B--2---:R-:W-:-:S03]  /*29b0*/  ULEA UR6, UR5, UR4, 0x18 ;  /* 0x0000000405067291 */ /* 0x004fc6000f8ec0ff */
[----:B------:R-:W-:-:S04]  /*29c0*/  SHF.L.U32 R3, R7, R2, RZ ;  /* 0x0000000207037219 */ /* 0x000fc800000006ff */
[----:B------:R-:W-:Y:S02]  /*29d0*/  LOP3.LUT R0, R3, R0, RZ, 0xfc, !PT ;  /* 0x0000000003007212 */ /* 0x000fe400078efcff */
[----:B------:R-:W2:Y:S02]  /*29e0*/  LDS R5, [UR6] ;  /* 0x00000006ff057984 */ /* 0x000ea40008000800 */
[C---:B------:R-:W-:Y:S02]  /*29f0*/  LOP3.LUT R2, R0.reuse, 0xffff, RZ, 0xc0, !PT ;  /* 0x0000ffff00027812 */ /* 0x040fe400078ec0ff */
[----:B--2---:R-:W-:-:S04]  /*2a00*/  LOP3.LUT R3, R0, 0xffff, R5, 0x80, !PT ;  /* 0x0000ffff00037812 */ /* 0x004fc800078e8005 */
[----:B------:R-:W-:-:S13]  /*2a10*/  ISETP.NE.AND P0, PT, R3, R2, PT ;  /* 0x000000020300720c */ /* 0x000fda0003f05270 */
[----:B------:R-:W-:Y:S05]  /*2a20*/  @P0 BRA `(.L_x_72) ;  /* 0x0000000000500947 */ /* 0x000fea0003800000 */
[----:B------:R-:W-:Y:S02]  /*2a30*/  SHF.R.U32.HI R5, RZ, 0x10, R5 ;  /* 0x00000010ff057819 */ /* 0x000fe40000011605 */
[----:B------:R-:W-:-:S04]  /*2a40*/  SHF.R.U32.HI R2, RZ, 0x10, R0 ;  /* 0x00000010ff027819 */ /* 0x000fc80000011600 */
[----:B------:R-:W-:-:S04]  /*2a50*/  LOP3.LUT R5, R5, R2, RZ, 0xc0, !PT ;  /* 0x0000000205057212 */ /* 0x000fc800078ec0ff */
[----:B------:R-:W-:-:S13]  /*2a60*/  ISETP.NE.AND P0, PT, R5, R2, PT ;  /* 0x000000020500720c */ /* 0x000fda0003f05270 */
[----:B------:R-:W-:Y:S05]  /*2a70*/  @P0 BRA `(.L_x_73) ;  /* 0x0000000000300947 */ /* 0x000fea0003800000 */
[----:B------:R-:W-:Y:S01]  /*2a80*/  R2UR UR4, R0 ;  /* 0x00000000000472ca */ /* 0x000fe200000e0000 */
[----:B------:R-:W-:Y:S01]  /*2a90*/  VOTEU.ANY UR5, UPT, PT ;  /* 0x0000000000057886 */ /* 0x000fe200038e0100 */
[----:B------:R-:W2:Y:S01]  /*2aa0*/  S2R R0, SR_LANEID ;  /* 0x0000000000007919 */ /* 0x000ea20000000000 */
[----:B------:R-:W-:-:S10]  /*2ab0*/  UFLO.U32 UR5, UR5 ;  /* 0x00000005000572bd */ /* 0x000fd400080e0000 */
[----:B------:R-:W-:-:S06]  /*2ac0*/  ULOP3.LUT UR4, URZ, UR4, URZ, 0x33, !UPT ;  /* 0x00000004ff047292 */ /* 0x000fcc000f8e33ff */
[----:B------:R-:W-:-:S04]  /*2ad0*/  IMAD.U32 R2, RZ, RZ, UR4 ;  /* 0x00000004ff027e24 */ /* 0x000fc8000f8e00ff */
[----:B------:R-:W3:Y:S02]  /*2ae0*/  REDUX UR7, R2 ;  /* 0x00000000020773c4 */ /* 0x000ee40000000000 */
[----:B------:R4:W-:Y:S01]  /*2af0*/  UTCATOMSWS.AND URZ, UR4 ;  /* 0x0000000400ff79e3 */ /* 0x0009e20008000000 */
[----:B--2---:R-:W-:Y:S01]  /*2b00*/  ISETP.EQ.U32.AND P0, PT, R0, UR5, PT ;  /* 0x0000000500007c0c */ /* 0x004fe2000bf02070 */
[----:B---3--:R-:W-:-:S12]  /*2b10*/  IMAD.U32 R0, RZ, RZ, UR7 ;  /* 0x00000007ff007e24 */ /* 0x008fd8000f8e00ff */
[----:B------:R4:W-:Y:S01]  /*2b20*/  @P0 ATOMS.AND RZ, [UR6], R0 ;  /* 0x00000000ffff098c */ /* 0x0009e2000a800006 */
[----:B------:R-:W-:Y:S05]  /*2b30*/  BRA `(.L_x_71) ;  /* 0x0000000000147947 */ /* 0x000fea0003800000 */
.L_x_73:
[----:B------:R-:W-:-:S07]  /*2b40*/  MOV R2, 0x2b60 ;  /* 0x00002b6000027802 */ /* 0x000fce0000000f00 */
[----:B-1----:R-:W-:Y:S05]  /*2b50*/  CALL.REL.NOINC `($__internal_0_$__cuda_sm10x_tcgen05_guardrail_trap_col_being_dealloced_not_returned_by_alloc) ;  /* 0x0000000000447944 */ /* 0x002fea0003c00000 */
[----:B------:R-:W-:Y:S05]  /*2b60*/  BRA `(.L_x_71) ;  /* 0x0000000000087947 */ /* 0x000fea0003800000 */
.L_x_72:
[----:B------:R-:W-:-:S07]  /*2b70*/  MOV R2, 0x2b90 ;  /* 0x00002b9000027802 */ /* 0x000fce0000000f00 */
[----:B-1----:R-:W-:Y:S05]  /*2b80*/  CALL.REL.NOINC `($__internal_2_$__cuda_sm10x_tcgen05_guardrail_trap_unallocated_columns_being_dealloced) ;  /* 0x0000000000507944 */ /* 0x002fea0003c00000 */
.L_x_71:
[----:B------:R-:W-:Y:S01]  /*2b90*/  NOP ;  /* 0x0000000000007918 */ /* 0x000fe20000000000 */
[----:B----4-:R-:W-:Y:S05]  /*2ba0*/  EXIT ;  /* 0x000000000000794d */ /* 0x010fea0003800000 */
.L_x_58:
[----:B------:R-:W2:Y:S02]  /*2bb0*/  SYNCS.PHASECHK.TRANS64.TRYWAIT P0, [UR12+0xf000], RZ ;  /* 0x00f000ffff0075a7 */ /* 0x000ea4000800110c */
[----:B--2---:R-:W-:Y:S05]  /*2bc0*/  @!P0 BRA `(.L_x_58) ;  /* 0xfffffffc00f88947 */ /* 0x004fea000383ffff */
[----:B------:R-:W-:Y:S05]  /*2bd0*/  BRA `(.L_x_74) ;  /* 0xfffffff000047947 */ /* 0x000fea000383ffff */
.L_x_60:
[----:B------:R-:W2:Y:S02]  /*2be0*/  SYNCS.PHASECHK.TRANS64.TRYWAIT P1, [UR12+0xf020], RZ ;  /* 0x00f020ffff0075a7 */ /* 0x000ea4000802110c */
[----:B--2---:R-:W-:Y:S05]  /*2bf0*/  @!P1 BRA `(.L_x_60) ;  /* 0xfffffffc00f89947 */ /* 0x004fea000383ffff */
[----:B------:R-:W-:Y:S05]  /*2c00*/  BRA `(.L_x_75) ;  /* 0xfffffff000847947 */ /* 0x000fea000383ffff */
.L_x_61:
[----:B------:R-:W3:Y:S02]  /*2c10*/  SYNCS.PHASECHK.TRANS64.TRYWAIT P0, [UR18+0xf000], R3 ;  /* 0x00f00003ff0075a7 */ /* 0x000ee40008001112 */
[----:B---3--:R-:W-:Y:S05]  /*2c20*/  @!P0 BRA `(.L_x_61) ;  /* 0xfffffffc00f88947 */ /* 0x008fea000383ffff */
[----:B------:R-:W-:Y:S05]  /*2c30*/  BRA `(.L_x_76) ;  /* 0xfffffff4000c7947 */ /* 0x000fea000383ffff */
.L_x_63:
[----:B------:R-:W3:Y:S02]  /*2c40*/  SYNCS.PHASECHK.TRANS64.TRYWAIT P0, [UR18+0xf020], R3 ;  /* 0x00f02003ff0075a7 */ /* 0x000ee40008001112 */
[----:B---3--:R-:W-:Y:S05]  /*2c50*/  @!P0 BRA `(.L_x_63) ;  /* 0xfffffffc00f88947 */ /* 0x008fea000383ffff */
[----:B------:R-:W-:Y:S05]  /*2c60*/  BRA `(.L_x_77) ;  /* 0xfffffff400807947 */ /* 0x000fea000383ffff */
        .weak           $__internal_0_$__cuda_sm10x_tcgen05_guardrail_trap_col_being_dealloced_not_returned_by_alloc
        .type           $__internal_0_$__cuda_sm10x_tcgen05_guardrail_trap_col_being_dealloced_not_returned_by_alloc,@function
        .size           $__internal_0_$__cuda_sm10x_tcgen05_guardrail_trap_col_being_dealloced_not_returned_by_alloc,($__internal_1_$__cuda_sm10x_tcgen05_guardrail_trap_phase_invalid_during_alloc - $__internal_0_$__cuda_sm10x_tcgen05_guardrail_trap_col_being_dealloced_not_returned_by_alloc)
$__internal_0_$__cuda_sm10x_tcgen05_guardrail_trap_col_being_dealloced_not_returned_by_alloc:
[----:B------:R-:W-:Y:S05]  /*2c70*/  BPT.TRAP 0x1 ;  /* 0x000000040000795c */ /* 0x000fea0000300000 */
[----:B------:R-:W-:-:S04]  /*2c80*/  IMAD.MOV.U32 R3, RZ, RZ, 0x0 ;  /* 0x00000000ff037424 */ /* 0x000fc800078e00ff */
[----:B------:R-:W-:Y:S05]  /*2c90*/  RET.REL.NODEC R2 `(gluon_tcgen05) ;  /* 0xffffffd002d87950 */ /* 0x000fea0003c3ffff */
        .weak           $__internal_1_$__cuda_sm10x_tcgen05_guardrail_trap_phase_invalid_during_alloc
        .type           $__internal_1_$__cuda_sm10x_tcgen05_guardrail_trap_phase_invalid_during_alloc,@function
        .size           $__internal_1_$__cuda_sm10x_tcgen05_guardrail_trap_phase_invalid_during_alloc,($__internal_2_$__cuda_sm10x_tcgen05_guardrail_trap_unallocated_columns_being_dealloced - $__internal_1_$__cuda_sm10x_tcgen05_guardrail_trap_phase_invalid_during_alloc)
$__internal_1_$__cuda_sm10x_tcgen05_guardrail_trap_phase_invalid_during_alloc:
[----:B------:R-:W-:Y:S05]  /*2ca0*/  BPT.TRAP 0x1 ;  /* 0x000000040000795c */ /* 0x000fea0000300000 */
[----:B------:R-:W-:-:S04]  /*2cb0*/  IMAD.MOV.U32 R3, RZ, RZ, 0x0 ;  /* 0x00000000ff037424 */ /* 0x000fc800078e00ff */
[----:B------:R-:W-:Y:S05]  /*2cc0*/  RET.REL.NODEC R2 `(gluon_tcgen05) ;  /* 0xffffffd002cc7950 */ /* 0x000fea0003c3ffff */
        .weak           $__internal_2_$__cuda_sm10x_tcgen05_guardrail_trap_unallocated_columns_being_dealloced
        .type           $__internal_2_$__cuda_sm10x_tcgen05_guardrail_trap_unallocated_columns_being_dealloced,@function
        .size           $__internal_2_$__cuda_sm10x_tcgen05_guardrail_trap_unallocated_columns_being_dealloced,(.L_x_81 - $__internal_2_$__cuda_sm10x_tcgen05_guardrail_trap_unallocated_columns_being_dealloced)
$__internal_2_$__cuda_sm10x_tcgen05_guardrail_trap_unallocated_columns_being_dealloced:
[----:B------:R-:W-:Y:S05]  /*2cd0*/  BPT.TRAP 0x1 ;  /* 0x000000040000795c */ /* 0x000fea0000300000 */
[----:B------:R-:W-:-:S04]  /*2ce0*/  IMAD.MOV.U32 R3, RZ, RZ, 0x0 ;  /* 0x00000000ff037424 */ /* 0x000fc800078e00ff */
[----:B------:R-:W-:Y:S05]  /*2cf0*/  RET.REL.NODEC R2 `(gluon_tcgen05) ;  /* 0xffffffd002c07950 */ /* 0x000fea0003c3ffff */
.L_x_78:
[----:B------:R-:W-:-:S00]  /*2d00*/  BRA `(.L_x_78) ;  /* 0xfffffffc00fc7947 */ /* 0x000fc0000383ffff */
[----:B------:R-:W-:-:S00]  /*2d10*/  NOP ;  /* 0x0000000000007918 */ /* 0x000fc00000000000 */
        /* <DEDUP_REMOVED lines=14> */
.L_x_81:


//--------------------- .nv.shared.gluon_tcgen05  --------------------------
	.section	.nv.shared.gluon_tcgen05,"aw",@nobits
	.sectionflags	@""
	.align	16
	.zero		1024


//--------------------- .nv.shared.reserved.0     --------------------------
	.section	.nv.shared.reserved.0,"aw",@nobits
	.align	8
	.weak		__nv_reservedSMEM_offset_0_alias
	.size		__nv_reservedSMEM_offset_0_alias, 0, 64
	.other		__nv_reservedSMEM_offset_0_alias,@"STO_CUDA_RESERVED_SHARED STV_DEFAULT"
__nv_reservedSMEM_offset_0_alias:
	.zero		0
.nv.shared.reserved.0:
	.zero		64
	.weak		__nv_reservedSMEM_allocation_phase
	.type		__nv_reservedSMEM_allocation_phase,@object
	.size		__nv_reservedSMEM_allocation_phase,(.L_0 - __nv_reservedSMEM_allocation_phase)
__nv_reservedSMEM_allocation_phase:
	.zero		1
.L_0:
	.zero		7
	.weak		__nv_reservedSMEM_devtool_atexit_pc
	.type		__nv_reservedSMEM_devtool_atexit_pc,@object
	.size		__nv_reservedSMEM_devtool_atexit_pc,(__nv_reservedSMEM_allocation_mask - __nv_reservedSMEM_devtool_atexit_pc)
__nv_reservedSMEM_devtool_atexit_pc:
	.zero		8
	.weak		__nv_reservedSMEM_allocation_mask
	.type		__nv_reservedSMEM_allocation_mask,@object
	.size		__nv_reservedSMEM_allocation_mask,(.L_2 - __nv_reservedSMEM_allocation_mask)
__nv_reservedSMEM_allocation_mask:
	.zero		4
.L_2:


//--------------------- .nv.constant0.gluon_tcgen05 --------------------------
	.section	.nv.constant0.gluon_tcgen05,"a",@progbits
	.sectionflags	@""
	.align	4
.nv.constant0.gluon_tcgen05:
	.zero		976


//--------------------- SYMBOLS --------------------------

	.type		.nv.reservedSmem.offset0,@object
	.size		.nv.reservedSmem.offset0,0x4
	.type		.nv.reservedSmem.cap,@object
	.size		.nv.reservedSmem.cap,0x4
